//
// Generated by NVIDIA NVVM Compiler
//
// Compiler Build ID: CL-36424714
// Cuda compilation tools, release 13.0, V13.0.88
// Based on NVVM 20.0.0
//

.version 9.0
.target sm_100
.address_size 64

	// .globl	_Z6matmulPKfS0_Pfiii

.visible .entry _Z6matmulPKfS0_Pfiii(
	.param .u64 .ptr .align 1 _Z6matmulPKfS0_Pfiii_param_0,
	.param .u64 .ptr .align 1 _Z6matmulPKfS0_Pfiii_param_1,
	.param .u64 .ptr .align 1 _Z6matmulPKfS0_Pfiii_param_2,
	.param .u32 _Z6matmulPKfS0_Pfiii_param_3,
	.param .u32 _Z6matmulPKfS0_Pfiii_param_4,
	.param .u32 _Z6matmulPKfS0_Pfiii_param_5
)
{
	.reg .pred 	%p<13>;
	.reg .b32 	%r<41>;
	.reg .b32 	%f<68>;
	.reg .b64 	%rd<53>;

	ld.param.u64 	%rd7, [_Z6matmulPKfS0_Pfiii_param_0];
	ld.param.u64 	%rd8, [_Z6matmulPKfS0_Pfiii_param_1];
	ld.param.u64 	%rd6, [_Z6matmulPKfS0_Pfiii_param_2];
	ld.param.u32 	%r20, [_Z6matmulPKfS0_Pfiii_param_3];
	ld.param.u32 	%r18, [_Z6matmulPKfS0_Pfiii_param_4];
	ld.param.u32 	%r19, [_Z6matmulPKfS0_Pfiii_param_5];
	cvta.to.global.u64 	%rd1, %rd8;
	cvta.to.global.u64 	%rd2, %rd7;
	mov.u32 	%r21, %ctaid.y;
	mov.u32 	%r22, %ntid.y;
	mov.u32 	%r23, %tid.y;
	mad.lo.s32 	%r1, %r21, %r22, %r23;
	mov.u32 	%r24, %ctaid.x;
	mov.u32 	%r25, %ntid.x;
	mov.u32 	%r26, %tid.x;
	mad.lo.s32 	%r2, %r24, %r25, %r26;
	setp.ge.s32 	%p1, %r1, %r20;
	setp.ge.s32 	%p2, %r2, %r18;
	or.pred  	%p3, %p1, %p2;
	@%p3 bra 	$L__BB0_14;
	setp.lt.s32 	%p4, %r19, 1;
	mov.f32 	%f67, 0f00000000;
	@%p4 bra 	$L__BB0_13;
	mul.lo.s32 	%r3, %r19, %r1;
	and.b32  	%r4, %r19, 7;
	setp.lt.u32 	%p5, %r19, 8;
	mov.f32 	%f67, 0f00000000;
	mov.b32 	%r39, 0;
	@%p5 bra 	$L__BB0_5;
	and.b32  	%r39, %r19, 2147483640;
	neg.s32 	%r37, %r39;
	shl.b32 	%r7, %r18, 3;
	mul.wide.u32 	%rd9, %r3, 4;
	add.s64 	%rd10, %rd9, %rd2;
	add.s64 	%rd52, %rd10, 16;
	mov.f32 	%f67, 0f00000000;
	mul.wide.s32 	%rd13, %r18, 4;
	mov.u32 	%r36, %r2;
$L__BB0_4:
	.pragma "nounroll";
	ld.global.f32 	%f17, [%rd52+-16];
	mul.wide.s32 	%rd11, %r36, 4;
	add.s64 	%rd12, %rd1, %rd11;
	ld.global.f32 	%f18, [%rd12];
	fma.rn.f32 	%f19, %f17, %f18, %f67;
	ld.global.f32 	%f20, [%rd52+-12];
	add.s64 	%rd14, %rd12, %rd13;
	ld.global.f32 	%f21, [%rd14];
	fma.rn.f32 	%f22, %f20, %f21, %f19;
	ld.global.f32 	%f23, [%rd52+-8];
	add.s64 	%rd15, %rd14, %rd13;
	ld.global.f32 	%f24, [%rd15];
	fma.rn.f32 	%f25, %f23, %f24, %f22;
	ld.global.f32 	%f26, [%rd52+-4];
	add.s64 	%rd16, %rd15, %rd13;
	ld.global.f32 	%f27, [%rd16];
	fma.rn.f32 	%f28, %f26, %f27, %f25;
	ld.global.f32 	%f29, [%rd52];
	add.s64 	%rd17, %rd16, %rd13;
	ld.global.f32 	%f30, [%rd17];
	fma.rn.f32 	%f31, %f29, %f30, %f28;
	ld.global.f32 	%f32, [%rd52+4];
	add.s64 	%rd18, %rd17, %rd13;
	ld.global.f32 	%f33, [%rd18];
	fma.rn.f32 	%f34, %f32, %f33, %f31;
	ld.global.f32 	%f35, [%rd52+8];
	add.s64 	%rd19, %rd18, %rd13;
	ld.global.f32 	%f36, [%rd19];
	fma.rn.f32 	%f37, %f35, %f36, %f34;
	ld.global.f32 	%f38, [%rd52+12];
	add.s64 	%rd20, %rd19, %rd13;
	ld.global.f32 	%f39, [%rd20];
	fma.rn.f32 	%f67, %f38, %f39, %f37;
	add.s32 	%r37, %r37, 8;
	add.s32 	%r36, %r36, %r7;
	add.s64 	%rd52, %rd52, 32;
	setp.ne.s32 	%p6, %r37, 0;
	@%p6 bra 	$L__BB0_4;
$L__BB0_5:
	setp.eq.s32 	%p7, %r4, 0;
	@%p7 bra 	$L__BB0_13;
	and.b32  	%r13, %r19, 3;
	setp.lt.u32 	%p8, %r4, 4;
	@%p8 bra 	$L__BB0_8;
	add.s32 	%r28, %r39, %r3;
	mul.wide.u32 	%rd21, %r28, 4;
	add.s64 	%rd22, %rd2, %rd21;
	ld.global.f32 	%f41, [%rd22];
	mad.lo.s32 	%r29, %r39, %r18, %r2;
	mul.wide.s32 	%rd23, %r29, 4;
	add.s64 	%rd24, %rd1, %rd23;
	ld.global.f32 	%f42, [%rd24];
	fma.rn.f32 	%f43, %f41, %f42, %f67;
	cvt.u64.u32 	%rd25, %r3;
	cvt.u64.u32 	%rd26, %r39;
	add.s64 	%rd27, %rd26, %rd25;
	shl.b64 	%rd28, %rd27, 2;
	add.s64 	%rd29, %rd2, %rd28;
	ld.global.f32 	%f44, [%rd29+4];
	mul.wide.s32 	%rd30, %r18, 4;
	add.s64 	%rd31, %rd24, %rd30;
	ld.global.f32 	%f45, [%rd31];
	fma.rn.f32 	%f46, %f44, %f45, %f43;
	ld.global.f32 	%f47, [%rd29+8];
	add.s64 	%rd32, %rd31, %rd30;
	ld.global.f32 	%f48, [%rd32];
	fma.rn.f32 	%f49, %f47, %f48, %f46;
	ld.global.f32 	%f50, [%rd29+12];
	add.s64 	%rd33, %rd32, %rd30;
	ld.global.f32 	%f51, [%rd33];
	fma.rn.f32 	%f67, %f50, %f51, %f49;
	add.s32 	%r39, %r39, 4;
$L__BB0_8:
	setp.eq.s32 	%p9, %r13, 0;
	@%p9 bra 	$L__BB0_13;
	setp.eq.s32 	%p10, %r13, 1;
	@%p10 bra 	$L__BB0_11;
	add.s32 	%r30, %r39, %r3;
	mul.wide.u32 	%rd34, %r30, 4;
	add.s64 	%rd35, %rd2, %rd34;
	ld.global.f32 	%f53, [%rd35];
	mad.lo.s32 	%r31, %r39, %r18, %r2;
	mul.wide.s32 	%rd36, %r31, 4;
	add.s64 	%rd37, %rd1, %rd36;
	ld.global.f32 	%f54, [%rd37];
	fma.rn.f32 	%f55, %f53, %f54, %f67;
	cvt.u64.u32 	%rd38, %r3;
	cvt.u64.u32 	%rd39, %r39;
	add.s64 	%rd40, %rd39, %rd38;
	shl.b64 	%rd41, %rd40, 2;
	add.s64 	%rd42, %rd2, %rd41;
	ld.global.f32 	%f56, [%rd42+4];
	mul.wide.s32 	%rd43, %r18, 4;
	add.s64 	%rd44, %rd37, %rd43;
	ld.global.f32 	%f57, [%rd44];
	fma.rn.f32 	%f67, %f56, %f57, %f55;
	add.s32 	%r39, %r39, 2;
$L__BB0_11:
	and.b32  	%r32, %r19, 1;
	setp.eq.b32 	%p11, %r32, 1;
	not.pred 	%p12, %p11;
	@%p12 bra 	$L__BB0_13;
	add.s32 	%r33, %r39, %r3;
	mul.wide.u32 	%rd45, %r33, 4;
	add.s64 	%rd46, %rd2, %rd45;
	ld.global.f32 	%f58, [%rd46];
	mad.lo.s32 	%r34, %r39, %r18, %r2;
	mul.wide.s32 	%rd47, %r34, 4;
	add.s64 	%rd48, %rd1, %rd47;
	ld.global.f32 	%f59, [%rd48];
	fma.rn.f32 	%f67, %f58, %f59, %f67;
$L__BB0_13:
	mad.lo.s32 	%r35, %r18, %r1, %r2;
	cvta.to.global.u64 	%rd49, %rd6;
	mul.wide.s32 	%rd50, %r35, 4;
	add.s64 	%rd51, %rd49, %rd50;
	st.global.f32 	[%rd51], %f67;
$L__BB0_14:
	ret;

}
	// .globl	_Z10softmax_2dPfii
.visible .entry _Z10softmax_2dPfii(
	.param .u64 .ptr .align 1 _Z10softmax_2dPfii_param_0,
	.param .u32 _Z10softmax_2dPfii_param_1,
	.param .u32 _Z10softmax_2dPfii_param_2
)
{
	.reg .pred 	%p<29>;
	.reg .b32 	%r<79>;
	.reg .b32 	%f<310>;
	.reg .b64 	%rd<78>;

	ld.param.u64 	%rd20, [_Z10softmax_2dPfii_param_0];
	ld.param.u32 	%r51, [_Z10softmax_2dPfii_param_1];
	ld.param.u32 	%r50, [_Z10softmax_2dPfii_param_2];
	cvta.to.global.u64 	%rd1, %rd20;
	mov.u32 	%r1, %ctaid.x;
	setp.ge.s32 	%p1, %r1, %r51;
	@%p1 bra 	$L__BB1_40;
	setp.lt.s32 	%p2, %r50, 1;
	mov.f32 	%f299, 0fE0AD78EC;
	@%p2 bra 	$L__BB1_14;
	mul.lo.s32 	%r2, %r50, %r1;
	and.b32  	%r3, %r50, 15;
	setp.lt.u32 	%p3, %r50, 16;
	mov.f32 	%f299, 0fE0AD78EC;
	mov.b32 	%r64, 0;
	@%p3 bra 	$L__BB1_5;
	and.b32  	%r64, %r50, 2147483632;
	neg.s32 	%r68, %r64;
	mul.wide.u32 	%rd21, %r2, 4;
	add.s64 	%rd22, %rd21, %rd1;
	add.s64 	%rd73, %rd22, 32;
	mov.f32 	%f299, 0fE0AD78EC;
$L__BB1_4:
	.pragma "nounroll";
	ld.global.f32 	%f31, [%rd73+-32];
	max.f32 	%f32, %f299, %f31;
	ld.global.f32 	%f33, [%rd73+-28];
	max.f32 	%f34, %f32, %f33;
	ld.global.f32 	%f35, [%rd73+-24];
	max.f32 	%f36, %f34, %f35;
	ld.global.f32 	%f37, [%rd73+-20];
	max.f32 	%f38, %f36, %f37;
	ld.global.f32 	%f39, [%rd73+-16];
	max.f32 	%f40, %f38, %f39;
	ld.global.f32 	%f41, [%rd73+-12];
	max.f32 	%f42, %f40, %f41;
	ld.global.f32 	%f43, [%rd73+-8];
	max.f32 	%f44, %f42, %f43;
	ld.global.f32 	%f45, [%rd73+-4];
	max.f32 	%f46, %f44, %f45;
	ld.global.f32 	%f47, [%rd73];
	max.f32 	%f48, %f46, %f47;
	ld.global.f32 	%f49, [%rd73+4];
	max.f32 	%f50, %f48, %f49;
	ld.global.f32 	%f51, [%rd73+8];
	max.f32 	%f52, %f50, %f51;
	ld.global.f32 	%f53, [%rd73+12];
	max.f32 	%f54, %f52, %f53;
	ld.global.f32 	%f55, [%rd73+16];
	max.f32 	%f56, %f54, %f55;
	ld.global.f32 	%f57, [%rd73+20];
	max.f32 	%f58, %f56, %f57;
	ld.global.f32 	%f59, [%rd73+24];
	max.f32 	%f60, %f58, %f59;
	ld.global.f32 	%f61, [%rd73+28];
	max.f32 	%f299, %f60, %f61;
	add.s32 	%r68, %r68, 16;
	add.s64 	%rd73, %rd73, 64;
	setp.eq.s32 	%p4, %r68, 0;
	@%p4 bra 	$L__BB1_5;
	bra.uni 	$L__BB1_4;
$L__BB1_5:
	setp.eq.s32 	%p5, %r3, 0;
	@%p5 bra 	$L__BB1_14;
	and.b32  	%r7, %r50, 7;
	setp.lt.u32 	%p6, %r3, 8;
	@%p6 bra 	$L__BB1_8;
	add.s32 	%r53, %r64, %r2;
	mul.wide.u32 	%rd23, %r53, 4;
	add.s64 	%rd24, %rd1, %rd23;
	ld.global.f32 	%f63, [%rd24];
	max.f32 	%f64, %f299, %f63;
	cvt.u64.u32 	%rd25, %r2;
	cvt.u64.u32 	%rd26, %r64;
	add.s64 	%rd27, %rd26, %rd25;
	shl.b64 	%rd28, %rd27, 2;
	add.s64 	%rd29, %rd1, %rd28;
	ld.global.f32 	%f65, [%rd29+4];
	max.f32 	%f66, %f64, %f65;
	ld.global.f32 	%f67, [%rd29+8];
	max.f32 	%f68, %f66, %f67;
	ld.global.f32 	%f69, [%rd29+12];
	max.f32 	%f70, %f68, %f69;
	ld.global.f32 	%f71, [%rd29+16];
	max.f32 	%f72, %f70, %f71;
	ld.global.f32 	%f73, [%rd29+20];
	max.f32 	%f74, %f72, %f73;
	ld.global.f32 	%f75, [%rd29+24];
	max.f32 	%f76, %f74, %f75;
	ld.global.f32 	%f77, [%rd29+28];
	max.f32 	%f299, %f76, %f77;
	add.s32 	%r64, %r64, 8;
$L__BB1_8:
	setp.eq.s32 	%p7, %r7, 0;
	@%p7 bra 	$L__BB1_14;
	and.b32  	%r10, %r50, 3;
	setp.lt.u32 	%p8, %r7, 4;
	@%p8 bra 	$L__BB1_11;
	add.s32 	%r54, %r64, %r2;
	mul.wide.u32 	%rd30, %r54, 4;
	add.s64 	%rd31, %rd1, %rd30;
	ld.global.f32 	%f79, [%rd31];
	max.f32 	%f80, %f299, %f79;
	cvt.u64.u32 	%rd32, %r2;
	cvt.u64.u32 	%rd33, %r64;
	add.s64 	%rd34, %rd33, %rd32;
	shl.b64 	%rd35, %rd34, 2;
	add.s64 	%rd36, %rd1, %rd35;
	ld.global.f32 	%f81, [%rd36+4];
	max.f32 	%f82, %f80, %f81;
	ld.global.f32 	%f83, [%rd36+8];
	max.f32 	%f84, %f82, %f83;
	ld.global.f32 	%f85, [%rd36+12];
	max.f32 	%f299, %f84, %f85;
	add.s32 	%r64, %r64, 4;
$L__BB1_11:
	setp.eq.s32 	%p9, %r10, 0;
	@%p9 bra 	$L__BB1_14;
	add.s32 	%r55, %r64, %r2;
	mul.wide.u32 	%rd37, %r55, 4;
	add.s64 	%rd72, %rd1, %rd37;
	neg.s32 	%r67, %r10;
$L__BB1_13:
	.pragma "nounroll";
	ld.global.f32 	%f86, [%rd72];
	max.f32 	%f299, %f299, %f86;
	add.s64 	%rd72, %rd72, 4;
	add.s32 	%r67, %r67, 1;
	setp.ne.s32 	%p10, %r67, 0;
	@%p10 bra 	$L__BB1_13;
$L__BB1_14:
	setp.lt.s32 	%p11, %r50, 1;
	mov.f32 	%f308, 0f00000000;
	@%p11 bra 	$L__BB1_27;
	mul.lo.s32 	%r16, %r50, %r1;
	and.b32  	%r17, %r50, 15;
	setp.lt.u32 	%p12, %r50, 16;
	mov.f32 	%f308, 0f00000000;
	mov.b32 	%r69, 0;
	@%p12 bra 	$L__BB1_18;
	and.b32  	%r69, %r50, 2147483632;
	neg.s32 	%r73, %r69;
	mul.wide.u32 	%rd38, %r16, 4;
	add.s64 	%rd39, %rd38, %rd1;
	add.s64 	%rd75, %rd39, 32;
	mov.f32 	%f308, 0f00000000;
$L__BB1_17:
	.pragma "nounroll";
	ld.global.f32 	%f91, [%rd75+-32];
	sub.f32 	%f92, %f91, %f299;
	mul.f32 	%f93, %f92, 0f3FB8AA3B;
	ex2.approx.f32 	%f94, %f93;
	st.global.f32 	[%rd75+-32], %f94;
	add.f32 	%f95, %f308, %f94;
	ld.global.f32 	%f96, [%rd75+-28];
	sub.f32 	%f97, %f96, %f299;
	mul.f32 	%f98, %f97, 0f3FB8AA3B;
	ex2.approx.f32 	%f99, %f98;
	st.global.f32 	[%rd75+-28], %f99;
	add.f32 	%f100, %f95, %f99;
	ld.global.f32 	%f101, [%rd75+-24];
	sub.f32 	%f102, %f101, %f299;
	mul.f32 	%f103, %f102, 0f3FB8AA3B;
	ex2.approx.f32 	%f104, %f103;
	st.global.f32 	[%rd75+-24], %f104;
	add.f32 	%f105, %f100, %f104;
	ld.global.f32 	%f106, [%rd75+-20];
	sub.f32 	%f107, %f106, %f299;
	mul.f32 	%f108, %f107, 0f3FB8AA3B;
	ex2.approx.f32 	%f109, %f108;
	st.global.f32 	[%rd75+-20], %f109;
	add.f32 	%f110, %f105, %f109;
	ld.global.f32 	%f111, [%rd75+-16];
	sub.f32 	%f112, %f111, %f299;
	mul.f32 	%f113, %f112, 0f3FB8AA3B;
	ex2.approx.f32 	%f114, %f113;
	st.global.f32 	[%rd75+-16], %f114;
	add.f32 	%f115, %f110, %f114;
	ld.global.f32 	%f116, [%rd75+-12];
	sub.f32 	%f117, %f116, %f299;
	mul.f32 	%f118, %f117, 0f3FB8AA3B;
	ex2.approx.f32 	%f119, %f118;
	st.global.f32 	[%rd75+-12], %f119;
	add.f32 	%f120, %f115, %f119;
	ld.global.f32 	%f121, [%rd75+-8];
	sub.f32 	%f122, %f121, %f299;
	mul.f32 	%f123, %f122, 0f3FB8AA3B;
	ex2.approx.f32 	%f124, %f123;
	st.global.f32 	[%rd75+-8], %f124;
	add.f32 	%f125, %f120, %f124;
	ld.global.f32 	%f126, [%rd75+-4];
	sub.f32 	%f127, %f126, %f299;
	mul.f32 	%f128, %f127, 0f3FB8AA3B;
	ex2.approx.f32 	%f129, %f128;
	st.global.f32 	[%rd75+-4], %f129;
	add.f32 	%f130, %f125, %f129;
	ld.global.f32 	%f131, [%rd75];
	sub.f32 	%f132, %f131, %f299;
	mul.f32 	%f133, %f132, 0f3FB8AA3B;
	ex2.approx.f32 	%f134, %f133;
	st.global.f32 	[%rd75], %f134;
	add.f32 	%f135, %f130, %f134;
	ld.global.f32 	%f136, [%rd75+4];
	sub.f32 	%f137, %f136, %f299;
	mul.f32 	%f138, %f137, 0f3FB8AA3B;
	ex2.approx.f32 	%f139, %f138;
	st.global.f32 	[%rd75+4], %f139;
	add.f32 	%f140, %f135, %f139;
	ld.global.f32 	%f141, [%rd75+8];
	sub.f32 	%f142, %f141, %f299;
	mul.f32 	%f143, %f142, 0f3FB8AA3B;
	ex2.approx.f32 	%f144, %f143;
	st.global.f32 	[%rd75+8], %f144;
	add.f32 	%f145, %f140, %f144;
	ld.global.f32 	%f146, [%rd75+12];
	sub.f32 	%f147, %f146, %f299;
	mul.f32 	%f148, %f147, 0f3FB8AA3B;
	ex2.approx.f32 	%f149, %f148;
	st.global.f32 	[%rd75+12], %f149;
	add.f32 	%f150, %f145, %f149;
	ld.global.f32 	%f151, [%rd75+16];
	sub.f32 	%f152, %f151, %f299;
	mul.f32 	%f153, %f152, 0f3FB8AA3B;
	ex2.approx.f32 	%f154, %f153;
	st.global.f32 	[%rd75+16], %f154;
	add.f32 	%f155, %f150, %f154;
	ld.global.f32 	%f156, [%rd75+20];
	sub.f32 	%f157, %f156, %f299;
	mul.f32 	%f158, %f157, 0f3FB8AA3B;
	ex2.approx.f32 	%f159, %f158;
	st.global.f32 	[%rd75+20], %f159;
	add.f32 	%f160, %f155, %f159;
	ld.global.f32 	%f161, [%rd75+24];
	sub.f32 	%f162, %f161, %f299;
	mul.f32 	%f163, %f162, 0f3FB8AA3B;
	ex2.approx.f32 	%f164, %f163;
	st.global.f32 	[%rd75+24], %f164;
	add.f32 	%f165, %f160, %f164;
	ld.global.f32 	%f166, [%rd75+28];
	sub.f32 	%f167, %f166, %f299;
	mul.f32 	%f168, %f167, 0f3FB8AA3B;
	ex2.approx.f32 	%f169, %f168;
	st.global.f32 	[%rd75+28], %f169;
	add.f32 	%f308, %f165, %f169;
	add.s32 	%r73, %r73, 16;
	add.s64 	%rd75, %rd75, 64;
	setp.eq.s32 	%p13, %r73, 0;
	@%p13 bra 	$L__BB1_18;
	bra.uni 	$L__BB1_17;
$L__BB1_18:
	setp.eq.s32 	%p14, %r17, 0;
	@%p14 bra 	$L__BB1_27;
	and.b32  	%r23, %r50, 7;
	setp.lt.u32 	%p15, %r17, 8;
	@%p15 bra 	$L__BB1_21;
	add.s32 	%r57, %r69, %r16;
	mul.wide.u32 	%rd40, %r57, 4;
	add.s64 	%rd41, %rd1, %rd40;
	ld.global.f32 	%f171, [%rd41];
	sub.f32 	%f172, %f171, %f299;
	mul.f32 	%f173, %f172, 0f3FB8AA3B;
	ex2.approx.f32 	%f174, %f173;
	st.global.f32 	[%rd41], %f174;
	add.f32 	%f175, %f308, %f174;
	cvt.u64.u32 	%rd42, %r16;
	cvt.u64.u32 	%rd43, %r69;
	add.s64 	%rd44, %rd43, %rd42;
	shl.b64 	%rd45, %rd44, 2;
	add.s64 	%rd46, %rd1, %rd45;
	ld.global.f32 	%f176, [%rd46+4];
	sub.f32 	%f177, %f176, %f299;
	mul.f32 	%f178, %f177, 0f3FB8AA3B;
	ex2.approx.f32 	%f179, %f178;
	st.global.f32 	[%rd46+4], %f179;
	add.f32 	%f180, %f175, %f179;
	ld.global.f32 	%f181, [%rd46+8];
	sub.f32 	%f182, %f181, %f299;
	mul.f32 	%f183, %f182, 0f3FB8AA3B;
	ex2.approx.f32 	%f184, %f183;
	st.global.f32 	[%rd46+8], %f184;
	add.f32 	%f185, %f180, %f184;
	ld.global.f32 	%f186, [%rd46+12];
	sub.f32 	%f187, %f186, %f299;
	mul.f32 	%f188, %f187, 0f3FB8AA3B;
	ex2.approx.f32 	%f189, %f188;
	st.global.f32 	[%rd46+12], %f189;
	add.f32 	%f190, %f185, %f189;
	ld.global.f32 	%f191, [%rd46+16];
	sub.f32 	%f192, %f191, %f299;
	mul.f32 	%f193, %f192, 0f3FB8AA3B;
	ex2.approx.f32 	%f194, %f193;
	st.global.f32 	[%rd46+16], %f194;
	add.f32 	%f195, %f190, %f194;
	ld.global.f32 	%f196, [%rd46+20];
	sub.f32 	%f197, %f196, %f299;
	mul.f32 	%f198, %f197, 0f3FB8AA3B;
	ex2.approx.f32 	%f199, %f198;
	st.global.f32 	[%rd46+20], %f199;
	add.f32 	%f200, %f195, %f199;
	ld.global.f32 	%f201, [%rd46+24];
	sub.f32 	%f202, %f201, %f299;
	mul.f32 	%f203, %f202, 0f3FB8AA3B;
	ex2.approx.f32 	%f204, %f203;
	st.global.f32 	[%rd46+24], %f204;
	add.f32 	%f205, %f200, %f204;
	ld.global.f32 	%f206, [%rd46+28];
	sub.f32 	%f207, %f206, %f299;
	mul.f32 	%f208, %f207, 0f3FB8AA3B;
	ex2.approx.f32 	%f209, %f208;
	st.global.f32 	[%rd46+28], %f209;
	add.f32 	%f308, %f205, %f209;
	add.s32 	%r69, %r69, 8;
$L__BB1_21:
	setp.eq.s32 	%p16, %r23, 0;
	@%p16 bra 	$L__BB1_27;
	and.b32  	%r26, %r50, 3;
	setp.lt.u32 	%p17, %r23, 4;
	@%p17 bra 	$L__BB1_24;
	add.s32 	%r58, %r69, %r16;
	mul.wide.u32 	%rd47, %r58, 4;
	add.s64 	%rd48, %rd1, %rd47;
	ld.global.f32 	%f211, [%rd48];
	sub.f32 	%f212, %f211, %f299;
	mul.f32 	%f213, %f212, 0f3FB8AA3B;
	ex2.approx.f32 	%f214, %f213;
	st.global.f32 	[%rd48], %f214;
	add.f32 	%f215, %f308, %f214;
	cvt.u64.u32 	%rd49, %r16;
	cvt.u64.u32 	%rd50, %r69;
	add.s64 	%rd51, %rd50, %rd49;
	shl.b64 	%rd52, %rd51, 2;
	add.s64 	%rd53, %rd1, %rd52;
	ld.global.f32 	%f216, [%rd53+4];
	sub.f32 	%f217, %f216, %f299;
	mul.f32 	%f218, %f217, 0f3FB8AA3B;
	ex2.approx.f32 	%f219, %f218;
	st.global.f32 	[%rd53+4], %f219;
	add.f32 	%f220, %f215, %f219;
	ld.global.f32 	%f221, [%rd53+8];
	sub.f32 	%f222, %f221, %f299;
	mul.f32 	%f223, %f222, 0f3FB8AA3B;
	ex2.approx.f32 	%f224, %f223;
	st.global.f32 	[%rd53+8], %f224;
	add.f32 	%f225, %f220, %f224;
	ld.global.f32 	%f226, [%rd53+12];
	sub.f32 	%f227, %f226, %f299;
	mul.f32 	%f228, %f227, 0f3FB8AA3B;
	ex2.approx.f32 	%f229, %f228;
	st.global.f32 	[%rd53+12], %f229;
	add.f32 	%f308, %f225, %f229;
	add.s32 	%r69, %r69, 4;
$L__BB1_24:
	setp.eq.s32 	%p18, %r26, 0;
	@%p18 bra 	$L__BB1_27;
	add.s32 	%r59, %r69, %r16;
	mul.wide.u32 	%rd54, %r59, 4;
	add.s64 	%rd74, %rd1, %rd54;
	neg.s32 	%r72, %r26;
$L__BB1_26:
	.pragma "nounroll";
	ld.global.f32 	%f230, [%rd74];
	sub.f32 	%f231, %f230, %f299;
	mul.f32 	%f232, %f231, 0f3FB8AA3B;
	ex2.approx.f32 	%f233, %f232;
	st.global.f32 	[%rd74], %f233;
	add.f32 	%f308, %f308, %f233;
	add.s64 	%rd74, %rd74, 4;
	add.s32 	%r72, %r72, 1;
	setp.ne.s32 	%p19, %r72, 0;
	@%p19 bra 	$L__BB1_26;
$L__BB1_27:
	setp.lt.s32 	%p20, %r50, 1;
	@%p20 bra 	$L__BB1_40;
	mul.lo.s32 	%r32, %r50, %r1;
	and.b32  	%r33, %r50, 15;
	setp.lt.u32 	%p21, %r50, 16;
	mov.b32 	%r75, 0;
	@%p21 bra 	$L__BB1_31;
	and.b32  	%r75, %r50, 2147483632;
	neg.s32 	%r74, %r75;
	mul.wide.u32 	%rd55, %r32, 4;
	add.s64 	%rd56, %rd55, %rd1;
	add.s64 	%rd76, %rd56, 32;
$L__BB1_30:
	.pragma "nounroll";
	ld.global.f32 	%f234, [%rd76+-32];
	div.rn.f32 	%f235, %f234, %f308;
	st.global.f32 	[%rd76+-32], %f235;
	ld.global.f32 	%f236, [%rd76+-28];
	div.rn.f32 	%f237, %f236, %f308;
	st.global.f32 	[%rd76+-28], %f237;
	ld.global.f32 	%f238, [%rd76+-24];
	div.rn.f32 	%f239, %f238, %f308;
	st.global.f32 	[%rd76+-24], %f239;
	ld.global.f32 	%f240, [%rd76+-20];
	div.rn.f32 	%f241, %f240, %f308;
	st.global.f32 	[%rd76+-20], %f241;
	ld.global.f32 	%f242, [%rd76+-16];
	div.rn.f32 	%f243, %f242, %f308;
	st.global.f32 	[%rd76+-16], %f243;
	ld.global.f32 	%f244, [%rd76+-12];
	div.rn.f32 	%f245, %f244, %f308;
	st.global.f32 	[%rd76+-12], %f245;
	ld.global.f32 	%f246, [%rd76+-8];
	div.rn.f32 	%f247, %f246, %f308;
	st.global.f32 	[%rd76+-8], %f247;
	ld.global.f32 	%f248, [%rd76+-4];
	div.rn.f32 	%f249, %f248, %f308;
	st.global.f32 	[%rd76+-4], %f249;
	ld.global.f32 	%f250, [%rd76];
	div.rn.f32 	%f251, %f250, %f308;
	st.global.f32 	[%rd76], %f251;
	ld.global.f32 	%f252, [%rd76+4];
	div.rn.f32 	%f253, %f252, %f308;
	st.global.f32 	[%rd76+4], %f253;
	ld.global.f32 	%f254, [%rd76+8];
	div.rn.f32 	%f255, %f254, %f308;
	st.global.f32 	[%rd76+8], %f255;
	ld.global.f32 	%f256, [%rd76+12];
	div.rn.f32 	%f257, %f256, %f308;
	st.global.f32 	[%rd76+12], %f257;
	ld.global.f32 	%f258, [%rd76+16];
	div.rn.f32 	%f259, %f258, %f308;
	st.global.f32 	[%rd76+16], %f259;
	ld.global.f32 	%f260, [%rd76+20];
	div.rn.f32 	%f261, %f260, %f308;
	st.global.f32 	[%rd76+20], %f261;
	ld.global.f32 	%f262, [%rd76+24];
	div.rn.f32 	%f263, %f262, %f308;
	st.global.f32 	[%rd76+24], %f263;
	ld.global.f32 	%f264, [%rd76+28];
	div.rn.f32 	%f265, %f264, %f308;
	st.global.f32 	[%rd76+28], %f265;
	add.s32 	%r74, %r74, 16;
	add.s64 	%rd76, %rd76, 64;
	setp.ne.s32 	%p22, %r74, 0;
	@%p22 bra 	$L__BB1_30;
$L__BB1_31:
	setp.eq.s32 	%p23, %r33, 0;
	@%p23 bra 	$L__BB1_40;
	and.b32  	%r41, %r50, 7;
	setp.lt.u32 	%p24, %r33, 8;
	@%p24 bra 	$L__BB1_34;
	add.s32 	%r61, %r75, %r32;
	mul.wide.u32 	%rd57, %r61, 4;
	add.s64 	%rd58, %rd1, %rd57;
	ld.global.f32 	%f266, [%rd58];
	div.rn.f32 	%f267, %f266, %f308;
	st.global.f32 	[%rd58], %f267;
	cvt.u64.u32 	%rd59, %r32;
	cvt.u64.u32 	%rd60, %r75;
	add.s64 	%rd61, %rd60, %rd59;
	shl.b64 	%rd62, %rd61, 2;
	add.s64 	%rd63, %rd1, %rd62;
	ld.global.f32 	%f268, [%rd63+4];
	div.rn.f32 	%f269, %f268, %f308;
	st.global.f32 	[%rd63+4], %f269;
	ld.global.f32 	%f270, [%rd63+8];
	div.rn.f32 	%f271, %f270, %f308;
	st.global.f32 	[%rd63+8], %f271;
	ld.global.f32 	%f272, [%rd63+12];
	div.rn.f32 	%f273, %f272, %f308;
	st.global.f32 	[%rd63+12], %f273;
	ld.global.f32 	%f274, [%rd63+16];
	div.rn.f32 	%f275, %f274, %f308;
	st.global.f32 	[%rd63+16], %f275;
	ld.global.f32 	%f276, [%rd63+20];
	div.rn.f32 	%f277, %f276, %f308;
	st.global.f32 	[%rd63+20], %f277;
	ld.global.f32 	%f278, [%rd63+24];
	div.rn.f32 	%f279, %f278, %f308;
	st.global.f32 	[%rd63+24], %f279;
	ld.global.f32 	%f280, [%rd63+28];
	div.rn.f32 	%f281, %f280, %f308;
	st.global.f32 	[%rd63+28], %f281;
	add.s32 	%r75, %r75, 8;
$L__BB1_34:
	setp.eq.s32 	%p25, %r41, 0;
	@%p25 bra 	$L__BB1_40;
	and.b32  	%r44, %r50, 3;
	setp.lt.u32 	%p26, %r41, 4;
	@%p26 bra 	$L__BB1_37;
	add.s32 	%r62, %r75, %r32;
	mul.wide.u32 	%rd64, %r62, 4;
	add.s64 	%rd65, %rd1, %rd64;
	ld.global.f32 	%f282, [%rd65];
	div.rn.f32 	%f283, %f282, %f308;
	st.global.f32 	[%rd65], %f283;
	cvt.u64.u32 	%rd66, %r32;
	cvt.u64.u32 	%rd67, %r75;
	add.s64 	%rd68, %rd67, %rd66;
	shl.b64 	%rd69, %rd68, 2;
	add.s64 	%rd70, %rd1, %rd69;
	ld.global.f32 	%f284, [%rd70+4];
	div.rn.f32 	%f285, %f284, %f308;
	st.global.f32 	[%rd70+4], %f285;
	ld.global.f32 	%f286, [%rd70+8];
	div.rn.f32 	%f287, %f286, %f308;
	st.global.f32 	[%rd70+8], %f287;
	ld.global.f32 	%f288, [%rd70+12];
	div.rn.f32 	%f289, %f288, %f308;
	st.global.f32 	[%rd70+12], %f289;
	add.s32 	%r75, %r75, 4;
$L__BB1_37:
	setp.eq.s32 	%p27, %r44, 0;
	@%p27 bra 	$L__BB1_40;
	add.s32 	%r63, %r75, %r32;
	mul.wide.u32 	%rd71, %r63, 4;
	add.s64 	%rd77, %rd1, %rd71;
	neg.s32 	%r78, %r44;
$L__BB1_39:
	.pragma "nounroll";
	ld.global.f32 	%f290, [%rd77];
	div.rn.f32 	%f291, %f290, %f308;
	st.global.f32 	[%rd77], %f291;
	add.s64 	%rd77, %rd77, 4;
	add.s32 	%r78, %r78, 1;
	setp.ne.s32 	%p28, %r78, 0;
	@%p28 bra 	$L__BB1_39;
$L__BB1_40:
	ret;

}


// ===== COMPILED SASS (sm_100) =====

	.target	sm_100

	.elftype	@"ET_EXEC"


//--------------------- .note.nv.tkinfo           --------------------------
	.section	.note.nv.tkinfo,"",@"SHT_NOTE"
	.sectionflags	@"SHF_NOTE_NV_TKINFO"
	.tkinfo
        /*0018*/ 	.word	0x00000002
        /*0030*/ 	.string	""
        /*0030*/ 	.string	"ptxas"
        /*0030*/ 	.string	"Cuda compilation tools, release 13.0, V13.0.88"
        /*0030*/ 	.string	"Build cuda_13.0.r13.0/compiler.36424714_0"
        /*0030*/ 	.string	"-arch sm_100 -m 64 "



//--------------------- .note.nv.cuinfo           --------------------------
	.section	.note.nv.cuinfo,"",@"SHT_NOTE"
	.sectionflags	@"SHF_NOTE_NV_CUINFO"
        /*0018*/ 	.short	0x0002
        /*001a*/ 	.short	0x0064
        /*001c*/ 	.short	0x0082
	.zero		2


//--------------------- .nv.info                  --------------------------
	.section	.nv.info,"",@"SHT_CUDA_INFO"
	.align	4


	//----- nvinfo : EIATTR_REGCOUNT
	.align		4
        /*0000*/ 	.byte	0x04, 0x2f
        /*0002*/ 	.short	(.L_1 - .L_0)
	.align		4
.L_0:
        /*0004*/ 	.word	index@(_Z6matmulPKfS0_Pfiii)
        /*0008*/ 	.word	0x00000020


	//----- nvinfo : EIATTR_FRAME_SIZE
	.align		4
.L_1:
        /*000c*/ 	.byte	0x04, 0x11
        /*000e*/ 	.short	(.L_3 - .L_2)
	.align		4
.L_2:
        /*0010*/ 	.word	index@(_Z6matmulPKfS0_Pfiii)
        /*0014*/ 	.word	0x00000000


	//----- nvinfo : EIATTR_REGCOUNT
	.align		4
.L_3:
        /*0018*/ 	.byte	0x04, 0x2f
        /*001a*/ 	.short	(.L_5 - .L_4)
	.align		4
.L_4:
        /*001c*/ 	.word	index@(_Z10softmax_2dPfii)
        /*0020*/ 	.word	0x00000020


	//----- nvinfo : EIATTR_FRAME_SIZE
	.align		4
.L_5:
        /*0024*/ 	.byte	0x04, 0x11
        /*0026*/ 	.short	(.L_7 - .L_6)
	.align		4
.L_6:
        /*0028*/ 	.word	index@($__internal_0_$__cuda_sm3x_div_rn_noftz_f32_slowpath)
        /*002c*/ 	.word	0x00000000


	//----- nvinfo : EIATTR_FRAME_SIZE
	.align		4
.L_7:
        /*0030*/ 	.byte	0x04, 0x11
        /*0032*/ 	.short	(.L_9 - .L_8)
	.align		4
.L_8:
        /*0034*/ 	.word	index@(_Z10softmax_2dPfii)
        /*0038*/ 	.word	0x00000000


	//----- nvinfo : EIATTR_MIN_STACK_SIZE
	.align		4
.L_9:
        /*003c*/ 	.byte	0x04, 0x12
        /*003e*/ 	.short	(.L_11 - .L_10)
	.align		4
.L_10:
        /*0040*/ 	.word	index@(_Z10softmax_2dPfii)
        /*0044*/ 	.word	0x00000000


	//----- nvinfo : EIATTR_MIN_STACK_SIZE
	.align		4
.L_11:
        /*0048*/ 	.byte	0x04, 0x12
        /*004a*/ 	.short	(.L_13 - .L_12)
	.align		4
.L_12:
        /*004c*/ 	.word	index@(_Z6matmulPKfS0_Pfiii)
        /*0050*/ 	.word	0x00000000
.L_13:


//--------------------- .nv.compat                --------------------------
	.section	.nv.compat,"",@"SHT_CUDA_COMPAT_INFO"
	.align	4
        /*0000*/ 	.byte	0x02, 0x09, 0x00, 0x00, 0x02, 0x02, 0x01, 0x00, 0x02, 0x05, 0x05, 0x00, 0x03, 0x07, 0x01, 0x01
        /*0010*/ 	.byte	0x02, 0x03, 0x00, 0x00, 0x02, 0x06, 0x01, 0x00, 0x04, 0x0b, 0x08, 0x00, 0x01, 0x00, 0x00, 0x00
        /*0020*/ 	.byte	0x00, 0x00, 0x00, 0x00


//--------------------- .nv.info._Z10softmax_2dPfii --------------------------
	.section	.nv.info._Z10softmax_2dPfii,"",@"SHT_CUDA_INFO"
	.sectionflags	@""
	.align	4


	//----- nvinfo : EIATTR_CUDA_API_VERSION
	.align		4
        /*0000*/ 	.byte	0x04, 0x37
        /*0002*/ 	.short	(.L_15 - .L_14)
.L_14:
        /*0004*/ 	.word	0x00000082


	//----- nvinfo : EIATTR_KPARAM_INFO
	.align		4
.L_15:
        /*0008*/ 	.byte	0x04, 0x17
        /*000a*/ 	.short	(.L_17 - .L_16)
.L_16:
        /*000c*/ 	.word	0x00000000
        /*0010*/ 	.short	0x0002
        /*0012*/ 	.short	0x000c
        /*0014*/ 	.byte	0x00, 0xf0, 0x11, 0x00


	//----- nvinfo : EIATTR_KPARAM_INFO
	.align		4
.L_17:
        /*0018*/ 	.byte	0x04, 0x17
        /*001a*/ 	.short	(.L_19 - .L_18)
.L_18:
        /*001c*/ 	.word	0x00000000
        /*0020*/ 	.short	0x0001
        /*0022*/ 	.short	0x0008
        /*0024*/ 	.byte	0x00, 0xf0, 0x11, 0x00


	//----- nvinfo : EIATTR_KPARAM_INFO
	.align		4
.L_19:
        /*0028*/ 	.byte	0x04, 0x17
        /*002a*/ 	.short	(.L_21 - .L_20)
.L_20:
        /*002c*/ 	.word	0x00000000
        /*0030*/ 	.short	0x0000
        /*0032*/ 	.short	0x0000
        /*0034*/ 	.byte	0x00, 0xf5, 0x21, 0x00


	//----- nvinfo : EIATTR_SPARSE_MMA_MASK
	.align		4
.L_21:
        /*0038*/ 	.byte	0x03, 0x50
        /*003a*/ 	.short	0x0000


	//----- nvinfo : EIATTR_MAXREG_COUNT
	.align		4
        /*003c*/ 	.byte	0x03, 0x1b
        /*003e*/ 	.short	0x00ff


	//----- nvinfo : EIATTR_MERCURY_ISA_VERSION
	.align		4
        /*0040*/ 	.byte	0x03, 0x5f
        /*0042*/ 	.short	0x0101


	//----- nvinfo : EIATTR_VRC_CTA_INIT_COUNT
	.align		4
        /*0044*/ 	.byte	0x02, 0x4a
	.zero		1
	.zero		1


	//----- nvinfo : EIATTR_EXIT_INSTR_OFFSETS
	.align		4
        /*0048*/ 	.byte	0x04, 0x1c
        /*004a*/ 	.short	(.L_23 - .L_22)


	//   ....[0]....
.L_22:
        /*004c*/ 	.word	0x00000040


	//   ....[1]....
        /*0050*/ 	.word	0x00001c10


	//   ....[2]....
        /*0054*/ 	.word	0x00002ac0


	//   ....[3]....
        /*0058*/ 	.word	0x00003270


	//   ....[4]....
        /*005c*/ 	.word	0x000036c0


	//   ....[5]....
        /*0060*/ 	.word	0x00003840


	//----- nvinfo : EIATTR_CRS_STACK_SIZE
	.align		4
.L_23:
        /*0064*/ 	.byte	0x04, 0x1e
        /*0066*/ 	.short	(.L_25 - .L_24)
.L_24:
        /*0068*/ 	.word	0x00000000


	//----- nvinfo : EIATTR_CBANK_PARAM_SIZE
	.align		4
.L_25:
        /*006c*/ 	.byte	0x03, 0x19
        /*006e*/ 	.short	0x0010


	//----- nvinfo : EIATTR_PARAM_CBANK
	.align		4
        /*0070*/ 	.byte	0x04, 0x0a
        /*0072*/ 	.short	(.L_27 - .L_26)
	.align		4
.L_26:
        /*0074*/ 	.word	index@(.nv.constant0._Z10softmax_2dPfii)
        /*0078*/ 	.short	0x0380
        /*007a*/ 	.short	0x0010


	//----- nvinfo : EIATTR_SW_WAR
	.align		4
.L_27:
        /*007c*/ 	.byte	0x04, 0x36
        /*007e*/ 	.short	(.L_29 - .L_28)
.L_28:
        /*0080*/ 	.word	0x00000008
.L_29:


//--------------------- .nv.info._Z6matmulPKfS0_Pfiii --------------------------
	.section	.nv.info._Z6matmulPKfS0_Pfiii,"",@"SHT_CUDA_INFO"
	.sectionflags	@""
	.align	4


	//----- nvinfo : EIATTR_CUDA_API_VERSION
	.align		4
        /*0000*/ 	.byte	0x04, 0x37
        /*0002*/ 	.short	(.L_31 - .L_30)
.L_30:
        /*0004*/ 	.word	0x00000082


	//----- nvinfo : EIATTR_KPARAM_INFO
	.align		4
.L_31:
        /*0008*/ 	.byte	0x04, 0x17
        /*000a*/ 	.short	(.L_33 - .L_32)
.L_32:
        /*000c*/ 	.word	0x00000000
        /*0010*/ 	.short	0x0005
        /*0012*/ 	.short	0x0020
        /*0014*/ 	.byte	0x00, 0xf0, 0x11, 0x00


	//----- nvinfo : EIATTR_KPARAM_INFO
	.align		4
.L_33:
        /*0018*/ 	.byte	0x04, 0x17
        /*001a*/ 	.short	(.L_35 - .L_34)
.L_34:
        /*001c*/ 	.word	0x00000000
        /*0020*/ 	.short	0x0004
        /*0022*/ 	.short	0x001c
        /*0024*/ 	.byte	0x00, 0xf0, 0x11, 0x00


	//----- nvinfo : EIATTR_KPARAM_INFO
	.align		4
.L_35:
        /*0028*/ 	.byte	0x04, 0x17
        /*002a*/ 	.short	(.L_37 - .L_36)
.L_36:
        /*002c*/ 	.word	0x00000000
        /*0030*/ 	.short	0x0003
        /*0032*/ 	.short	0x0018
        /*0034*/ 	.byte	0x00, 0xf0, 0x11, 0x00


	//----- nvinfo : EIATTR_KPARAM_INFO
	.align		4
.L_37:
        /*0038*/ 	.byte	0x04, 0x17
        /*003a*/ 	.short	(.L_39 - .L_38)
.L_38:
        /*003c*/ 	.word	0x00000000
        /*0040*/ 	.short	0x0002
        /*0042*/ 	.short	0x0010
        /*0044*/ 	.byte	0x00, 0xf5, 0x21, 0x00


	//----- nvinfo : EIATTR_KPARAM_INFO
	.align		4
.L_39:
        /*0048*/ 	.byte	0x04, 0x17
        /*004a*/ 	.short	(.L_41 - .L_40)
.L_40:
        /*004c*/ 	.word	0x00000000
        /*0050*/ 	.short	0x0001
        /*0052*/ 	.short	0x0008
        /*0054*/ 	.byte	0x00, 0xf5, 0x21, 0x00


	//----- nvinfo : EIATTR_KPARAM_INFO
	.align		4
.L_41:
        /*0058*/ 	.byte	0x04, 0x17
        /*005a*/ 	.short	(.L_43 - .L_42)
.L_42:
        /*005c*/ 	.word	0x00000000
        /*0060*/ 	.short	0x0000
        /*0062*/ 	.short	0x0000
        /*0064*/ 	.byte	0x00, 0xf5, 0x21, 0x00


	//----- nvinfo : EIATTR_SPARSE_MMA_MASK
	.align		4
.L_43:
        /*0068*/ 	.byte	0x03, 0x50
        /*006a*/ 	.short	0x0000


	//----- nvinfo : EIATTR_MAXREG_COUNT
	.align		4
        /*006c*/ 	.byte	0x03, 0x1b
        /*006e*/ 	.short	0x00ff


	//----- nvinfo : EIATTR_MERCURY_ISA_VERSION
	.align		4
        /*0070*/ 	.byte	0x03, 0x5f
        /*0072*/ 	.short	0x0101


	//----- nvinfo : EIATTR_VRC_CTA_INIT_COUNT
	.align		4
        /*0074*/ 	.byte	0x02, 0x4a
	.zero		1
	.zero		1


	//----- nvinfo : EIATTR_EXIT_INSTR_OFFSETS
	.align		4
        /*0078*/ 	.byte	0x04, 0x1c
        /*007a*/ 	.short	(.L_45 - .L_44)


	//   ....[0]....
.L_44:
        /*007c*/ 	.word	0x000000c0


	//   ....[1]....
        /*0080*/ 	.word	0x000008e0


	//----- nvinfo : EIATTR_CBANK_PARAM_SIZE
	.align		4
.L_45:
        /*0084*/ 	.byte	0x03, 0x19
        /*0086*/ 	.short	0x0024


	//----- nvinfo : EIATTR_PARAM_CBANK
	.align		4
        /*0088*/ 	.byte	0x04, 0x0a
        /*008a*/ 	.short	(.L_47 - .L_46)
	.align		4
.L_46:
        /*008c*/ 	.word	index@(.nv.constant0._Z6matmulPKfS0_Pfiii)
        /*0090*/ 	.short	0x0380
        /*0092*/ 	.short	0x0024


	//----- nvinfo : EIATTR_SW_WAR
	.align		4
.L_47:
        /*0094*/ 	.byte	0x04, 0x36
        /*0096*/ 	.short	(.L_49 - .L_48)
.L_48:
        /*0098*/ 	.word	0x00000008
.L_49:


//--------------------- .nv.callgraph             --------------------------
	.section	.nv.callgraph,"",@"SHT_CUDA_CALLGRAPH"
	.align	4
	.sectionentsize	8
	.align		4
        /*0000*/ 	.word	0x00000000
	.align		4
        /*0004*/ 	.word	0xffffffff
	.align		4
        /*0008*/ 	.word	0x00000000
	.align		4
        /*000c*/ 	.word	0xfffffffe
	.align		4
        /*0010*/ 	.word	0x00000000
	.align		4
        /*0014*/ 	.word	0xfffffffd
	.align		4
        /*0018*/ 	.word	0x00000000
	.align		4
        /*001c*/ 	.word	0xfffffffc


//--------------------- .text._Z10softmax_2dPfii  --------------------------
	.section	.text._Z10softmax_2dPfii,"ax",@progbits
	.align	128
        .global         _Z10softmax_2dPfii
        .type           _Z10softmax_2dPfii,@function
        .size           _Z10softmax_2dPfii,(.L_x_60 - _Z10softmax_2dPfii)
        .other          _Z10softmax_2dPfii,@"STO_CUDA_ENTRY STV_DEFAULT"
_Z10softmax_2dPfii:
.text._Z10softmax_2dPfii:
[----:B------:R-:W-:Y:S08]  /*0000*/  LDC R1, c[0x0][0x37c] ;  /* 0x0000df00ff017b82 */ /* 0x000ff00000000800 */
[----:B------:R-:W0:Y:S08]  /*0010*/  S2UR UR9, SR_CTAID.X ;  /* 0x00000000000979c3 */ /* 0x000e300000002500 */
[----:B------:R-:W0:Y:S02]  /*0020*/  LDC R0, c[0x0][0x388] ;  /* 0x0000e200ff007b82 */ /* 0x000e240000000800 */
[----:B0-----:R-:W-:-:S13]  /*0030*/  ISETP.LE.AND P0, PT, R0, UR9, PT ;  /* 0x0000000900007c0c */ /* 0x001fda000bf03270 */
[----:B------:R-:W-:Y:S05]  /*0040*/  @P0 EXIT ;  /* 0x000000000000094d */ /* 0x000fea0003800000 */
[----:B------:R-:W0:Y:S01]  /*0050*/  LDCU UR6, c[0x0][0x38c] ;  /* 0x00007180ff0677ac */ /* 0x000e220008000800 */
[----:B------:R-:W-:Y:S01]  /*0060*/  HFMA2 R0, -RZ, RZ, -598.5, 40320 ;  /* 0xe0ad78ecff007431 */ /* 0x000fe200000001ff */
[----:B------:R-:W1:Y:S01]  /*0070*/  LDCU.64 UR10, c[0x0][0x358] ;  /* 0x00006b00ff0a77ac */ /* 0x000e620008000a00 */
[----:B0-----:R-:W-:-:S09]  /*0080*/  UISETP.GE.AND UP0, UPT, UR6, 0x1, UPT ;  /* 0x000000010600788c */ /* 0x001fd2000bf06270 */
[----:B-1----:R-:W-:Y:S05]  /*0090*/  BRA.U !UP0, `(.L_x_0) ;  /* 0x0000000508b07547 */ /* 0x002fea000b800000 */
[----:B------:R-:W-:Y:S01]  /*00a0*/  UISETP.GE.U32.AND UP1, UPT, UR6, 0x10, UPT ;  /* 0x000000100600788c */ /* 0x000fe2000bf26070 */
[----:B------:R-:W-:Y:S01]  /*00b0*/  MOV R0, 0xe0ad78ec ;  /* 0xe0ad78ec00007802 */ /* 0x000fe20000000f00 */
[----:B------:R-:W-:Y:S01]  /*00c0*/  ULOP3.LUT UR8, UR6, 0xf, URZ, 0xc0, !UPT ;  /* 0x0000000f06087892 */ /* 0x000fe2000f8ec0ff */
[----:B------:R-:W-:Y:S01]  /*00d0*/  MOV R2, RZ ;  /* 0x000000ff00027202 */ /* 0x000fe20000000f00 */
[----:B------:R-:W-:Y:S02]  /*00e0*/  UIMAD UR7, UR9, UR6, URZ ;  /* 0x00000006090772a4 */ /* 0x000fe4000f8e02ff */
[----:B------:R-:W-:-:S03]  /*00f0*/  UISETP.NE.AND UP0, UPT, UR8, URZ, UPT ;  /* 0x000000ff0800728c */ /* 0x000fc6000bf05270 */
[----:B------:R-:W-:Y:S08]  /*0100*/  BRA.U !UP1, `(.L_x_1) ;  /* 0x0000000109a07547 */ /* 0x000ff0000b800000 */
[----:B------:R-:W0:Y:S01]  /*0110*/  LDCU.64 UR4, c[0x0][0x380] ;  /* 0x00007000ff0477ac */ /* 0x000e220008000a00 */
[----:B------:R-:W-:Y:S01]  /*0120*/  MOV R0, 0xe0ad78ec ;  /* 0xe0ad78ec00007802 */ /* 0x000fe20000000f00 */
[----:B0-----:R-:W-:-:S04]  /*0130*/  UIMAD.WIDE.U32 UR4, UR7, 0x4, UR4 ;  /* 0x00000004070478a5 */ /* 0x001fc8000f8e0004 */
[----:B------:R-:W-:Y:S02]  /*0140*/  UIADD3 UR12, UP1, UPT, UR4, 0x20, URZ ;  /* 0x00000020040c7890 */ /* 0x000fe4000ff3e0ff */
[----:B------:R-:W-:Y:S02]  /*0150*/  ULOP3.LUT UR4, UR6, 0x7ffffff0, URZ, 0xc0, !UPT ;  /* 0x7ffffff006047892 */ /* 0x000fe4000f8ec0ff */
[----:B------:R-:W-:Y:S02]  /*0160*/  UIADD3.X UR5, UPT, UPT, URZ, UR5, URZ, UP1, !UPT ;  /* 0x00000005ff057290 */ /* 0x000fe40008ffe4ff */
[----:B------:R-:W-:Y:S01]  /*0170*/  MOV R6, UR12 ;  /* 0x0000000c00067c02 */ /* 0x000fe20008000f00 */
[----:B------:R-:W-:Y:S02]  /*0180*/  UIADD3 UR6, UPT, UPT, -UR4, URZ, URZ ;  /* 0x000000ff04067290 */ /* 0x000fe4000fffe1ff */
[----:B------:R-:W-:Y:S02]  /*0190*/  MOV R2, UR4 ;  /* 0x0000000400027c02 */ /* 0x000fe40008000f00 */
[----:B------:R-:W-:-:S08]  /*01a0*/  MOV R5, UR5 ;  /* 0x0000000500057c02 */ /* 0x000fd00008000f00 */
.L_x_2:
[----:B------:R-:W-:-:S05]  /*01b0*/  MOV R4, R6 ;  /* 0x0000000600047202 */ /* 0x000fca0000000f00 */
[----:B------:R-:W2:Y:S04]  /*01c0*/  LDG.E R3, desc[UR10][R4.64+-0x20] ;  /* 0xffffe00a04037981 */ /* 0x000ea8000c1e1900 */
[----:B------:R-:W2:Y:S04]  /*01d0*/  LDG.E R6, desc[UR10][R4.64+-0x1c] ;  /* 0xffffe40a04067981 */ /* 0x000ea8000c1e1900 */
[----:B------:R-:W3:Y:S04]  /*01e0*/  LDG.E R8, desc[UR10][R4.64+-0x18] ;  /* 0xffffe80a04087981 */ /* 0x000ee8000c1e1900 */
[----:B------:R-:W3:Y:S04]  /*01f0*/  LDG.E R7, desc[UR10][R4.64+-0x14] ;  /* 0xffffec0a04077981 */ /* 0x000ee8000c1e1900 */
[----:B------:R-:W4:Y:S04]  /*0200*/  LDG.E R10, desc[UR10][R4.64+-0x10] ;  /* 0xfffff00a040a7981 */ /* 0x000f28000c1e1900 */
[----:B------:R-:W4:Y:S04]  /*0210*/  LDG.E R9, desc[UR10][R4.64+-0xc] ;  /* 0xfffff40a04097981 */ /* 0x000f28000c1e1900 */
[----:B------:R-:W5:Y:S04]  /*0220*/  LDG.E R12, desc[UR10][R4.64+-0x8] ;  /* 0xfffff80a040c7981 */ /* 0x000f68000c1e1900 */
        /* <DEDUP_REMOVED lines=8> */
[----:B------:R0:W5:Y:S01]  /*02b0*/  LDG.E R19, desc[UR10][R4.64+0x1c] ;  /* 0x00001c0a04137981 */ /* 0x000162000c1e1900 */
[----:B------:R-:W-:-:S04]  /*02c0*/  UIADD3 UR6, UPT, UPT, UR6, 0x10, URZ ;  /* 0x0000001006067890 */ /* 0x000fc8000fffe0ff */
[----:B------:R-:W-:Y:S01]  /*02d0*/  UISETP.NE.AND UP1, UPT, UR6, URZ, UPT ;  /* 0x000000ff0600728c */ /* 0x000fe2000bf25270 */
[----:B--2---:R-:W-:Y:S02]  /*02e0*/  FMNMX3 R3, R0, R3, R6, !PT ;  /* 0x0000000300037276 */ /* 0x004fe40007800006 */
[----:B------:R-:W-:-:S04]  /*02f0*/  IADD3 R6, P0, PT, R4, 0x40, RZ ;  /* 0x0000004004067810 */ /* 0x000fc80007f1e0ff */
[----:B0-----:R-:W-:Y:S02]  /*0300*/  IADD3.X R5, PT, PT, RZ, R5, RZ, P0, !PT ;  /* 0x00000005ff057210 */ /* 0x001fe400007fe4ff */
[----:B---3--:R-:W-:-:S04]  /*0310*/  FMNMX3 R3, R3, R8, R7, !PT ;  /* 0x0000000803037276 */ /* 0x008fc80007800007 */
[----:B----4-:R-:W-:-:S04]  /*0320*/  FMNMX3 R3, R3, R10, R9, !PT ;  /* 0x0000000a03037276 */ /* 0x010fc80007800009 */
[----:B-----5:R-:W-:-:S04]  /*0330*/  FMNMX3 R3, R3, R12, R11, !PT ;  /* 0x0000000c03037276 */ /* 0x020fc8000780000b */
[----:B------:R-:W-:-:S04]  /*0340*/  FMNMX3 R3, R3, R14, R13, !PT ;  /* 0x0000000e03037276 */ /* 0x000fc8000780000d */
[----:B------:R-:W-:-:S04]  /*0350*/  FMNMX3 R3, R3, R16, R15, !PT ;  /* 0x0000001003037276 */ /* 0x000fc8000780000f */
[----:B------:R-:W-:-:S04]  /*0360*/  FMNMX3 R3, R3, R18, R17, !PT ;  /* 0x0000001203037276 */ /* 0x000fc80007800011 */
[----:B------:R-:W-:Y:S01]  /*0370*/  FMNMX3 R0, R3, R20, R19, !PT ;  /* 0x0000001403007276 */ /* 0x000fe20007800013 */
[----:B------:R-:W-:Y:S06]  /*0380*/  BRA.U UP1, `(.L_x_2) ;  /* 0xfffffffd01887547 */ /* 0x000fec000b83ffff */
.L_x_1:
[----:B------:R-:W-:Y:S05]  /*0390*/  BRA.U !UP0, `(.L_x_0) ;  /* 0x0000000108f07547 */ /* 0x000fea000b800000 */
[----:B------:R-:W0:Y:S01]  /*03a0*/  LDCU UR4, c[0x0][0x38c] ;  /* 0x00007180ff0477ac */ /* 0x000e220008000800 */
[----:B------:R-:W-:Y:S02]  /*03b0*/  UISETP.GE.U32.AND UP0, UPT, UR8, 0x8, UPT ;  /* 0x000000080800788c */ /* 0x000fe4000bf06070 */
[----:B0-----:R-:W-:-:S04]  /*03c0*/  ULOP3.LUT UR5, UR4, 0x7, URZ, 0xc0, !UPT ;  /* 0x0000000704057892 */ /* 0x001fc8000f8ec0ff */
[----:B------:R-:W-:-:S03]  /*03d0*/  UISETP.NE.AND UP1, UPT, UR5, URZ, UPT ;  /* 0x000000ff0500728c */ /* 0x000fc6000bf25270 */
[----:B------:R-:W-:Y:S08]  /*03e0*/  BRA.U !UP0, `(.L_x_3) ;  /* 0x0000000108547547 */ /* 0x000ff0000b800000 */
[----:B------:R-:W0:Y:S01]  /*03f0*/  LDC.64 R10, c[0x0][0x380] ;  /* 0x0000e000ff0a7b82 */ /* 0x000e220000000a00 */
[C---:B------:R-:W-:Y:S02]  /*0400*/  IADD3 R5, P0, PT, R2.reuse, UR7, RZ ;  /* 0x0000000702057c10 */ /* 0x040fe4000ff1e0ff */
[----:B------:R-:W-:Y:S02]  /*0410*/  IADD3 R3, PT, PT, R2, UR7, RZ ;  /* 0x0000000702037c10 */ /* 0x000fe4000fffe0ff */
[----:B------:R-:W-:-:S03]  /*0420*/  IADD3.X R8, PT, PT, RZ, RZ, RZ, P0, !PT ;  /* 0x000000ffff087210 */ /* 0x000fc600007fe4ff */
[----:B------:R-:W1:Y:S01]  /*0430*/  LDC.64 R6, c[0x0][0x380] ;  /* 0x0000e000ff067b82 */ /* 0x000e620000000a00 */
[----:B0-----:R-:W-:-:S04]  /*0440*/  LEA R4, P0, R5, R10, 0x2 ;  /* 0x0000000a05047211 */ /* 0x001fc800078010ff */
[----:B------:R-:W-:Y:S01]  /*0450*/  LEA.HI.X R5, R5, R11, R8, 0x2, P0 ;  /* 0x0000000b05057211 */ /* 0x000fe200000f1408 */
[----:B-1----:R-:W-:-:S04]  /*0460*/  IMAD.WIDE.U32 R6, R3, 0x4, R6 ;  /* 0x0000000403067825 */ /* 0x002fc800078e0006 */
[----:B------:R-:W2:Y:S04]  /*0470*/  LDG.E R8, desc[UR10][R4.64+0x8] ;  /* 0x0000080a04087981 */ /* 0x000ea8000c1e1900 */
[----:B------:R-:W3:Y:S04]  /*0480*/  LDG.E R3, desc[UR10][R4.64+0x4] ;  /* 0x0000040a04037981 */ /* 0x000ee8000c1e1900 */
[----:B------:R-:W3:Y:S04]  /*0490*/  LDG.E R7, desc[UR10][R6.64] ;  /* 0x0000000a06077981 */ /* 0x000ee8000c1e1900 */
[----:B------:R-:W2:Y:S04]  /*04a0*/  LDG.E R9, desc[UR10][R4.64+0xc] ;  /* 0x00000c0a04097981 */ /* 0x000ea8000c1e1900 */
[----:B------:R-:W4:Y:S04]  /*04b0*/  LDG.E R10, desc[UR10][R4.64+0x10] ;  /* 0x0000100a040a7981 */ /* 0x000f28000c1e1900 */
[----:B------:R-:W4:Y:S04]  /*04c0*/  LDG.E R11, desc[UR10][R4.64+0x14] ;  /* 0x0000140a040b7981 */ /* 0x000f28000c1e1900 */
[----:B------:R-:W5:Y:S04]  /*04d0*/  LDG.E R12, desc[UR10][R4.64+0x18] ;  /* 0x0000180a040c7981 */ /* 0x000f68000c1e1900 */
[----:B------:R-:W5:Y:S01]  /*04e0*/  LDG.E R13, desc[UR10][R4.64+0x1c] ;  /* 0x00001c0a040d7981 */ /* 0x000f62000c1e1900 */
[----:B------:R-:W-:-:S02]  /*04f0*/  IADD3 R2, PT, PT, R2, 0x8, RZ ;  /* 0x0000000802027810 */ /* 0x000fc40007ffe0ff */
[----:B---3--:R-:W-:-:S04]  /*0500*/  FMNMX3 R3, R0, R7, R3, !PT ;  /* 0x0000000700037276 */ /* 0x008fc80007800003 */
[----:B--2---:R-:W-:-:S04]  /*0510*/  FMNMX3 R3, R3, R8, R9, !PT ;  /* 0x0000000803037276 */ /* 0x004fc80007800009 */
[----:B----4-:R-:W-:-:S04]  /*0520*/  FMNMX3 R3, R3, R10, R11, !PT ;  /* 0x0000000a03037276 */ /* 0x010fc8000780000b */
[----:B-----5:R-:W-:-:S07]  /*0530*/  FMNMX3 R0, R3, R12, R13, !PT ;  /* 0x0000000c03007276 */ /* 0x020fce000780000d */
.L_x_3:
[----:B------:R-:W-:Y:S05]  /*0540*/  BRA.U !UP1, `(.L_x_0) ;  /* 0x0000000109847547 */ /* 0x000fea000b800000 */
[----:B------:R-:W-:Y:S02]  /*0550*/  UISETP.GE.U32.AND UP0, UPT, UR5, 0x4, UPT ;  /* 0x000000040500788c */ /* 0x000fe4000bf06070 */
[----:B------:R-:W-:-:S04]  /*0560*/  ULOP3.LUT UR4, UR4, 0x3, URZ, 0xc0, !UPT ;  /* 0x0000000304047892 */ /* 0x000fc8000f8ec0ff */
        /* <DEDUP_REMOVED lines=13> */
[----:B------:R-:W2:Y:S01]  /*0640*/  LDG.E R8, desc[UR10][R6.64+0xc] ;  /* 0x00000c0a06087981 */ /* 0x000ea2000c1e1900 */
[----:B------:R-:W-:-:S02]  /*0650*/  IADD3 R2, PT, PT, R2, 0x4, RZ ;  /* 0x0000000402027810 */ /* 0x000fc40007ffe0ff */
[----:B---3--:R-:W-:-:S04]  /*0660*/  FMNMX3 R0, R0, R5, R3, !PT ;  /* 0x0000000500007276 */ /* 0x008fc80007800003 */
[----:B--2---:R-:W-:-:S07]  /*0670*/  FMNMX3 R0, R0, R9, R8, !PT ;  /* 0x0000000900007276 */ /* 0x004fce0007800008 */
.L_x_4:
[----:B------:R-:W-:Y:S05]  /*0680*/  BRA.U !UP1, `(.L_x_0) ;  /* 0x0000000109347547 */ /* 0x000fea000b800000 */
[----:B------:R-:W0:Y:S01]  /*0690*/  LDC.64 R4, c[0x0][0x380] ;  /* 0x0000e000ff047b82 */ /* 0x000e220000000a00 */
[----:B------:R-:W-:Y:S01]  /*06a0*/  IADD3 R3, PT, PT, R2, UR7, RZ ;  /* 0x0000000702037c10 */ /* 0x000fe2000fffe0ff */
[----:B------:R-:W-:-:S04]  /*06b0*/  UIADD3 UR4, UPT, UPT, -UR4, URZ, URZ ;  /* 0x000000ff04047290 */ /* 0x000fc8000fffe1ff */
[----:B0-----:R-:W-:-:S05]  /*06c0*/  IMAD.WIDE.U32 R2, R3, 0x4, R4 ;  /* 0x0000000403027825 */ /* 0x001fca00078e0004 */
[----:B------:R-:W-:-:S07]  /*06d0*/  MOV R5, R3 ;  /* 0x0000000300057202 */ /* 0x000fce0000000f00 */
.L_x_5:
[----:B------:R-:W-:-:S06]  /*06e0*/  MOV R3, R5 ;  /* 0x0000000500037202 */ /* 0x000fcc0000000f00 */
[----:B------:R0:W2:Y:S01]  /*06f0*/  LDG.E R3, desc[UR10][R2.64] ;  /* 0x0000000a02037981 */ /* 0x0000a2000c1e1900 */
[----:B------:R-:W-:-:S04]  /*0700*/  UIADD3 UR4, UPT, UPT, UR4, 0x1, URZ ;  /* 0x0000000104047890 */ /* 0x000fc8000fffe0ff */
[----:B------:R-:W-:Y:S01]  /*0710*/  UISETP.NE.AND UP0, UPT, UR4, URZ, UPT ;  /* 0x000000ff0400728c */ /* 0x000fe2000bf05270 */
[----:B0-----:R-:W-:-:S04]  /*0720*/  IADD3 R2, P0, PT, R2, 0x4, RZ ;  /* 0x0000000402027810 */ /* 0x001fc80007f1e0ff */
[----:B------:R-:W-:Y:S02]  /*0730*/  IADD3.X R5, PT, PT, RZ, R5, RZ, P0, !PT ;  /* 0x00000005ff057210 */ /* 0x000fe400007fe4ff */
[----:B--2---:R-:W-:Y:S02]  /*0740*/  FMNMX R0, R3, R0, !PT ;  /* 0x0000000003007209 */ /* 0x004fe40007800000 */
[----:B------:R-:W-:Y:S05]  /*0750*/  BRA.U UP0, `(.L_x_5) ;  /* 0xfffffffd00e07547 */ /* 0x000fea000b83ffff */
.L_x_0:
[----:B------:R-:W0:Y:S01]  /*0760*/  LDCU UR6, c[0x0][0x38c] ;  /* 0x00007180ff0677ac */ /* 0x000e220008000800 */
[----:B------:R-:W-:Y:S01]  /*0770*/  MOV R3, RZ ;  /* 0x000000ff00037202 */ /* 0x000fe20000000f00 */
[----:B0-----:R-:W-:-:S09]  /*0780*/  UISETP.GE.AND UP0, UPT, UR6, 0x1, UPT ;  /* 0x000000010600788c */ /* 0x001fd2000bf06270 */
[----:B------:R-:W-:Y:S05]  /*0790*/  BRA.U !UP0, `(.L_x_6) ;  /* 0x0000001508147547 */ /* 0x000fea000b800000 */
[----:B------:R-:W-:Y:S01]  /*07a0*/  UISETP.GE.U32.AND UP1, UPT, UR6, 0x10, UPT ;  /* 0x000000100600788c */ /* 0x000fe2000bf26070 */
[----:B------:R-:W-:Y:S01]  /*07b0*/  CS2R R2, SRZ ;  /* 0x0000000000027805 */ /* 0x000fe2000001ff00 */
[----:B------:R-:W-:Y:S02]  /*07c0*/  ULOP3.LUT UR8, UR6, 0xf, URZ, 0xc0, !UPT ;  /* 0x0000000f06087892 */ /* 0x000fe4000f8ec0ff */
[----:B------:R-:W-:Y:S02]  /*07d0*/  UIMAD UR7, UR9, UR6, URZ ;  /* 0x00000006090772a4 */ /* 0x000fe4000f8e02ff */
[----:B------:R-:W-:-:S03]  /*07e0*/  UISETP.NE.AND UP0, UPT, UR8, URZ, UPT ;  /* 0x000000ff0800728c */ /* 0x000fc6000bf05270 */
[----:B------:R-:W-:Y:S08]  /*07f0*/  BRA.U !UP1, `(.L_x_7) ;  /* 0x0000000909847547 */ /* 0x000ff0000b800000 */
[----:B------:R-:W0:Y:S01]  /*0800*/  LDCU.64 UR4, c[0x0][0x380] ;  /* 0x00007000ff0477ac */ /* 0x000e220008000a00 */
[----:B------:R-:W-:Y:S01]  /*0810*/  HFMA2 R3, -RZ, RZ, 0, 0 ;  /* 0x00000000ff037431 */ /* 0x000fe200000001ff */
[----:B------:R-:W-:-:S06]  /*0820*/  ULOP3.LUT UR6, UR6, 0x7ffffff0, URZ, 0xc0, !UPT ;  /* 0x7ffffff006067892 */ /* 0x000fcc000f8ec0ff */
[----:B------:R-:W-:Y:S01]  /*0830*/  MOV R2, UR6 ;  /* 0x0000000600027c02 */ /* 0x000fe20008000f00 */
[----:B0-----:R-:W-:-:S04]  /*0840*/  UIMAD.WIDE.U32 UR4, UR7, 0x4, UR4 ;  /* 0x00000004070478a5 */ /* 0x001fc8000f8e0004 */
[----:B------:R-:W-:-:S04]  /*0850*/  UIADD3 UR12, UP1, UPT, UR4, 0x20, URZ ;  /* 0x00000020040c7890 */ /* 0x000fc8000ff3e0ff */
[----:B------:R-:W-:Y:S02]  /*0860*/  UIADD3.X UR4, UPT, UPT, URZ, UR5, URZ, UP1, !UPT ;  /* 0x00000005ff047290 */ /* 0x000fe40008ffe4ff */
[----:B------:R-:W-:Y:S01]  /*0870*/  MOV R6, UR12 ;  /* 0x0000000c00067c02 */ /* 0x000fe20008000f00 */
[----:B------:R-:W-:-:S03]  /*0880*/  UIADD3 UR5, UPT, UPT, -UR6, URZ, URZ ;  /* 0x000000ff06057290 */ /* 0x000fc6000fffe1ff */
[----:B------:R-:W-:-:S09]  /*0890*/  MOV R9, UR4 ;  /* 0x0000000400097c02 */ /* 0x000fd20008000f00 */
.L_x_8:
[----:B------:R-:W-:Y:S02]  /*08a0*/  MOV R4, R6 ;  /* 0x0000000600047202 */ /* 0x000fe40000000f00 */
[----:B------:R-:W-:-:S05]  /*08b0*/  MOV R5, R9 ;  /* 0x0000000900057202 */ /* 0x000fca0000000f00 */
[----:B------:R-:W2:Y:S04]  /*08c0*/  LDG.E R6, desc[UR10][R4.64+-0x20] ;  /* 0xffffe00a04067981 */ /* 0x000ea8000c1e1900 */
[----:B------:R-:W3:Y:S04]  /*08d0*/  LDG.E R8, desc[UR10][R4.64+-0x1c] ;  /* 0xffffe40a04087981 */ /* 0x000ee8000c1e1900 */
        /* <DEDUP_REMOVED lines=13> */
[----:B------:R-:W5:Y:S01]  /*09b0*/  LDG.E R23, desc[UR10][R4.64+0x10] ;  /* 0x0000100a04177981 */ /* 0x000f62000c1e1900 */
[----:B------:R-:W-:-:S04]  /*09c0*/  UIADD3 UR5, UPT, UPT, UR5, 0x10, URZ ;  /* 0x0000001005057890 */ /* 0x000fc8000fffe0ff */
[----:B------:R-:W-:Y:S01]  /*09d0*/  UISETP.NE.AND UP1, UPT, UR5, URZ, UPT ;  /* 0x000000ff0500728c */ /* 0x000fe2000bf25270 */
[--C-:B--2---:R-:W-:Y:S01]  /*09e0*/  FADD R6, R6, -R0.reuse ;  /* 0x8000000006067221 */ /* 0x104fe20000000000 */
[----:B---3--:R-:W-:-:S03]  /*09f0*/  FADD R8, R8, -R0 ;  /* 0x8000000008087221 */ /* 0x008fc60000000000 */
[----:B------:R-:W-:Y:S01]  /*0a00*/  FMUL R6, R6, 1.4426950216293334961 ;  /* 0x3fb8aa3b06067820 */ /* 0x000fe20000400000 */
[----:B------:R-:W-:Y:S01]  /*0a10*/  FMUL R8, R8, 1.4426950216293334961 ;  /* 0x3fb8aa3b08087820 */ /* 0x000fe20000400000 */
[----:B----4-:R-:W-:-:S03]  /*0a20*/  FADD R10, R10, -R0 ;  /* 0x800000000a0a7221 */ /* 0x010fc60000000000 */
[----:B------:R-:W-:Y:S02]  /*0a30*/  FSETP.GEU.AND P2, PT, R6, -126, PT ;  /* 0xc2fc00000600780b */ /* 0x000fe40003f4e000 */
[----:B------:R-:W-:Y:S01]  /*0a40*/  FSETP.GEU.AND P1, PT, R8, -126, PT ;  /* 0xc2fc00000800780b */ /* 0x000fe20003f2e000 */
[----:B------:R-:W-:Y:S01]  /*0a50*/  FMUL R10, R10, 1.4426950216293334961 ;  /* 0x3fb8aa3b0a0a7820 */ /* 0x000fe20000400000 */
[----:B-----5:R-:W-:-:S04]  /*0a60*/  FADD R12, R12, -R0 ;  /* 0x800000000c0c7221 */ /* 0x020fc80000000000 */
[----:B------:R-:W-:Y:S01]  /*0a70*/  FMUL R12, R12, 1.4426950216293334961 ;  /* 0x3fb8aa3b0c0c7820 */ /* 0x000fe20000400000 */
[----:B------:R-:W-:Y:S01]  /*0a80*/  FSETP.GEU.AND P0, PT, R10, -126, PT ;  /* 0xc2fc00000a00780b */ /* 0x000fe20003f0e000 */
[----:B------:R-:W-:-:S03]  /*0a90*/  FADD R14, R7, -R0 ;  /* 0x80000000070e7221 */ /* 0x000fc60000000000 */
[----:B------:R-:W-:Y:S01]  /*0aa0*/  @!P2 FMUL R6, R6, 0.5 ;  /* 0x3f0000000606a820 */ /* 0x000fe20000400000 */
[----:B------:R-:W-:Y:S01]  /*0ab0*/  FSETP.GEU.AND P4, PT, R12, -126, PT ;  /* 0xc2fc00000c00780b */ /* 0x000fe20003f8e000 */
[----:B------:R-:W-:Y:S01]  /*0ac0*/  @!P1 FMUL R8, R8, 0.5 ;  /* 0x3f00000008089820 */ /* 0x000fe20000400000 */
[----:B------:R-:W-:-:S03]  /*0ad0*/  FMUL R14, R14, 1.4426950216293334961 ;  /* 0x3fb8aa3b0e0e7820 */ /* 0x000fc60000400000 */
[----:B------:R-:W0:Y:S02]  /*0ae0*/  MUFU.EX2 R6, R6 ;  /* 0x0000000600067308 */ /* 0x000e240000000800 */
[----:B------:R-:W-:Y:S01]  /*0af0*/  FSETP.GEU.AND P6, PT, R14, -126, PT ;  /* 0xc2fc00000e00780b */ /* 0x000fe20003fce000 */
[----:B------:R-:W-:-:S05]  /*0b00*/  @!P0 FMUL R10, R10, 0.5 ;  /* 0x3f0000000a0a8820 */ /* 0x000fca0000400000 */
[----:B------:R1:W2:Y:S01]  /*0b10*/  MUFU.EX2 R7, R8 ;  /* 0x0000000800077308 */ /* 0x0002a20000000800 */
[--C-:B------:R-:W-:Y:S01]  /*0b20*/  FADD R16, R9, -R0.reuse ;  /* 0x8000000009107221 */ /* 0x100fe20000000000 */
[----:B------:R-:W-:Y:S01]  /*0b30*/  @!P4 FMUL R12, R12, 0.5 ;  /* 0x3f0000000c0cc820 */ /* 0x000fe20000400000 */
[----:B------:R-:W-:Y:S02]  /*0b40*/  FADD R18, R13, -R0 ;  /* 0x800000000d127221 */ /* 0x000fe40000000000 */
[----:B------:R-:W-:-:S03]  /*0b50*/  FMUL R16, R16, 1.4426950216293334961 ;  /* 0x3fb8aa3b10107820 */ /* 0x000fc60000400000 */
[----:B------:R3:W-:Y:S01]  /*0b60*/  MUFU.EX2 R9, R10 ;  /* 0x0000000a00097308 */ /* 0x0007e20000000800 */
[----:B-1----:R-:W-:Y:S01]  /*0b70*/  FADD R8, R15, -R0 ;  /* 0x800000000f087221 */ /* 0x002fe20000000000 */
[----:B------:R-:W-:-:S03]  /*0b80*/  FMUL R18, R18, 1.4426950216293334961 ;  /* 0x3fb8aa3b12127820 */ /* 0x000fc60000400000 */
[----:B------:R-:W-:Y:S01]  /*0b90*/  FMUL R8, R8, 1.4426950216293334961 ;  /* 0x3fb8aa3b08087820 */ /* 0x000fe20000400000 */
[----:B---3--:R-:W-:Y:S02]  /*0ba0*/  FADD R10, R21, -R0 ;  /* 0x80000000150a7221 */ /* 0x008fe40000000000 */
[----:B------:R1:W3:Y:S02]  /*0bb0*/  MUFU.EX2 R13, R12 ;  /* 0x0000000c000d7308 */ /* 0x0002e40000000800 */
[----:B------:R-:W-:Y:S01]  /*0bc0*/  FMUL R10, R10, 1.4426950216293334961 ;  /* 0x3fb8aa3b0a0a7820 */ /* 0x000fe20000400000 */
[----:B------:R-:W-:Y:S01]  /*0bd0*/  FSETP.GEU.AND P5, PT, R16, -126, PT ;  /* 0xc2fc00001000780b */ /* 0x000fe20003fae000 */
[----:B------:R-:W-:Y:S01]  /*0be0*/  @!P6 FMUL R14, R14, 0.5 ;  /* 0x3f0000000e0ee820 */ /* 0x000fe20000400000 */
[----:B0-----:R-:W-:Y:S01]  /*0bf0*/  @!P2 FMUL R6, R6, R6 ;  /* 0x000000060606a220 */ /* 0x001fe20000400000 */
[----:B--2---:R-:W-:Y:S01]  /*0c00*/  @!P1 FMUL R7, R7, R7 ;  /* 0x0000000707079220 */ /* 0x004fe20000400000 */
[----:B------:R-:W-:-:S02]  /*0c10*/  FSETP.GEU.AND P2, PT, R8, -126, PT ;  /* 0xc2fc00000800780b */ /* 0x000fc40003f4e000 */
[----:B------:R-:W-:Y:S01]  /*0c20*/  FSETP.GEU.AND P1, PT, R10, -126, PT ;  /* 0xc2fc00000a00780b */ /* 0x000fe20003f2e000 */
[----:B------:R0:W-:Y:S01]  /*0c30*/  MUFU.EX2 R15, R14 ;  /* 0x0000000e000f7308 */ /* 0x0001e20000000800 */
[----:B------:R-:W-:Y:S01]  /*0c40*/  FSETP.GEU.AND P3, PT, R18, -126, PT ;  /* 0xc2fc00001200780b */ /* 0x000fe20003f6e000 */
[--C-:B-1----:R-:W-:Y:S01]  /*0c50*/  FADD R12, R29, -R0.reuse ;  /* 0x800000001d0c7221 */ /* 0x102fe20000000000 */
[----:B0-----:R-:W-:-:S04]  /*0c60*/  FADD R14, R27, -R0 ;  /* 0x800000001b0e7221 */ /* 0x001fc80000000000 */
[----:B------:R-:W-:Y:S01]  /*0c70*/  FMUL R14, R14, 1.4426950216293334961 ;  /* 0x3fb8aa3b0e0e7820 */ /* 0x000fe20000400000 */
[----:B------:R-:W-:Y:S01]  /*0c80*/  @!P5 FMUL R16, R16, 0.5 ;  /* 0x3f0000001010d820 */ /* 0x000fe20000400000 */
[----:B---3--:R-:W-:Y:S01]  /*0c90*/  @!P4 FMUL R13, R13, R13 ;  /* 0x0000000d0d0dc220 */ /* 0x008fe20000400000 */
[----:B------:R-:W-:Y:S01]  /*0ca0*/  FMUL R12, R12, 1.4426950216293334961 ;  /* 0x3fb8aa3b0c0c7820 */ /* 0x000fe20000400000 */
[----:B------:R-:W-:Y:S01]  /*0cb0*/  @!P2 FMUL R8, R8, 0.5 ;  /* 0x3f0000000808a820 */ /* 0x000fe20000400000 */
[----:B------:R-:W-:Y:S01]  /*0cc0*/  FSETP.GEU.AND P4, PT, R14, -126, PT ;  /* 0xc2fc00000e00780b */ /* 0x000fe20003f8e000 */
[----:B------:R-:W-:Y:S01]  /*0cd0*/  @!P1 FMUL R10, R10, 0.5 ;  /* 0x3f0000000a0a9820 */ /* 0x000fe20000400000 */
[----:B------:R0:W-:Y:S01]  /*0ce0*/  MUFU.EX2 R21, R16 ;  /* 0x0000001000157308 */ /* 0x0001e20000000800 */
[----:B------:R-:W-:Y:S01]  /*0cf0*/  @!P3 FMUL R18, R18, 0.5 ;  /* 0x3f0000001212b820 */ /* 0x000fe20000400000 */
[----:B------:R-:W-:Y:S01]  /*0d00*/  @!P0 FMUL R9, R9, R9 ;  /* 0x0000000909098220 */ /* 0x000fe20000400000 */
[----:B------:R-:W-:-:S05]  /*0d10*/  FSETP.GEU.AND P0, PT, R12, -126, PT ;  /* 0xc2fc00000c00780b */ /* 0x000fca0003f0e000 */
[----:B------:R1:W2:Y:S01]  /*0d20*/  MUFU.EX2 R27, R8 ;  /* 0x00000008001b7308 */ /* 0x0002a20000000800 */
[----:B0-----:R-:W-:-:S07]  /*0d30*/  FADD R16, R25, -R0 ;  /* 0x8000000019107221 */ /* 0x001fce0000000000 */
[----:B------:R0:W3:Y:S01]  /*0d40*/  MUFU.EX2 R25, R10 ;  /* 0x0000000a00197308 */ /* 0x0000e20000000800 */
[----:B-1----:R-:W-:Y:S01]  /*0d50*/  FADD R8, R19, -R0 ;  /* 0x8000000013087221 */ /* 0x002fe20000000000 */
[----:B------:R-:W-:-:S06]  /*0d60*/  @!P4 FMUL R14, R14, 0.5 ;  /* 0x3f0000000e0ec820 */ /* 0x000fcc0000400000 */
[----:B------:R1:W4:Y:S01]  /*0d70*/  MUFU.EX2 R29, R18 ;  /* 0x00000012001d7308 */ /* 0x0003220000000800 */
[----:B0-----:R-:W-:Y:S01]  /*0d80*/  FMUL R10, R8, 1.4426950216293334961 ;  /* 0x3fb8aa3b080a7820 */ /* 0x001fe20000400000 */
[--C-:B------:R-:W-:Y:S01]  /*0d90*/  FADD R8, R17, -R0.reuse ;  /* 0x8000000011087221 */ /* 0x100fe20000000000 */
[--C-:B------:R-:W-:Y:S01]  /*0da0*/  FADD R11, R11, -R0.reuse ;  /* 0x800000000b0b7221 */ /* 0x100fe20000000000 */
[----:B------:R-:W-:Y:S02]  /*0db0*/  @!P0 FMUL R12, R12, 0.5 ;  /* 0x3f0000000c0c8820 */ /* 0x000fe40000400000 */
[----:B------:R-:W-:Y:S02]  /*0dc0*/  FMUL R8, R8, 1.4426950216293334961 ;  /* 0x3fb8aa3b08087820 */ /* 0x000fe40000400000 */
[----:B------:R0:W-:Y:S01]  /*0dd0*/  MUFU.EX2 R19, R14 ;  /* 0x0000000e00137308 */ /* 0x0001e20000000800 */
[----:B------:R-:W-:Y:S01]  /*0de0*/  FMUL R16, R16, 1.4426950216293334961 ;  /* 0x3fb8aa3b10107820 */ /* 0x000fe20000400000 */
[----:B-1----:R-:W-:Y:S01]  /*0df0*/  FADD R18, R23, -R0 ;  /* 0x8000000017127221 */ /* 0x002fe20000000000 */
[----:B--2---:R-:W-:Y:S01]  /*0e00*/  @!P2 FMUL R27, R27, R27 ;  /* 0x0000001b1b1ba220 */ /* 0x004fe20000400000 */
[----:B---3--:R-:W-:Y:S01]  /*0e10*/  @!P1 FMUL R25, R25, R25 ;  /* 0x0000001919199220 */ /* 0x008fe20000400000 */
[----:B0-----:R-:W-:-:S03]  /*0e20*/  FMUL R14, R11, 1.4426950216293334961 ;  /* 0x3fb8aa3b0b0e7820 */ /* 0x001fc60000400000 */
[----:B------:R0:W1:Y:S01]  /*0e30*/  MUFU.EX2 R23, R12 ;  /* 0x0000000c00177308 */ /* 0x0000620000000800 */
[----:B------:R-:W-:Y:S01]  /*0e40*/  FSETP.GEU.AND P2, PT, R8, -126, PT ;  /* 0xc2fc00000800780b */ /* 0x000fe20003f4e000 */
[----:B------:R-:W-:Y:S01]  /*0e50*/  @!P6 FMUL R15, R15, R15 ;  /* 0x0000000f0f0fe220 */ /* 0x000fe20000400000 */
[----:B----4-:R-:W-:Y:S01]  /*0e60*/  @!P3 FMUL R29, R29, R29 ;  /* 0x0000001d1d1db220 */ /* 0x010fe20000400000 */
[----:B------:R-:W-:Y:S02]  /*0e70*/  FSETP.GEU.AND P1, PT, R14, -126, PT ;  /* 0xc2fc00000e00780b */ /* 0x000fe40003f2e000 */
[----:B------:R-:W-:Y:S02]  /*0e80*/  FSETP.GEU.AND P6, PT, R16, -126, PT ;  /* 0xc2fc00001000780b */ /* 0x000fe40003fce000 */
[----:B------:R-:W-:Y:S01]  /*0e90*/  FSETP.GEU.AND P3, PT, R10, -126, PT ;  /* 0xc2fc00000a00780b */ /* 0x000fe20003f6e000 */
[----:B0-----:R-:W-:Y:S01]  /*0ea0*/  FADD R12, R6, R3 ;  /* 0x00000003060c7221 */ /* 0x001fe20000000000 */
[----:B------:R-:W-:-:S03]  /*0eb0*/  FMUL R18, R18, 1.4426950216293334961 ;  /* 0x3fb8aa3b12127820 */ /* 0x000fc60000400000 */
[----:B------:R-:W-:Y:S01]  /*0ec0*/  FADD R12, R12, R7 ;  /* 0x000000070c0c7221 */ /* 0x000fe20000000000 */
[----:B------:R-:W-:Y:S01]  /*0ed0*/  @!P5 FMUL R21, R21, R21 ;  /* 0x000000151515d220 */ /* 0x000fe20000400000 */
[----:B------:R-:W-:Y:S02]  /*0ee0*/  FSETP.GEU.AND P5, PT, R18, -126, PT ;  /* 0xc2fc00001200780b */ /* 0x000fe40003fae000 */
[----:B------:R-:W-:Y:S01]  /*0ef0*/  FADD R12, R12, R9 ;  /* 0x000000090c0c7221 */ /* 0x000fe20000000000 */
[----:B------:R-:W-:Y:S01]  /*0f00*/  @!P2 FMUL R8, R8, 0.5 ;  /* 0x3f0000000808a820 */ /* 0x000fe20000400000 */
[----:B------:R-:W-:Y:S02]  /*0f10*/  @!P1 FMUL R14, R14, 0.5 ;  /* 0x3f0000000e0e9820 */ /* 0x000fe40000400000 */
[----:B------:R-:W-:Y:S01]  /*0f20*/  FADD R12, R12, R13 ;  /* 0x0000000d0c0c7221 */ /* 0x000fe20000000000 */
[----:B------:R-:W-:Y:S01]  /*0f30*/  @!P6 FMUL R16, R16, 0.5 ;  /* 0x3f0000001010e820 */ /* 0x000fe20000400000 */
[----:B------:R-:W-:-:S02]  /*0f40*/  @!P3 FMUL R10, R10, 0.5 ;  /* 0x3f0000000a0ab820 */ /* 0x000fc40000400000 */
[----:B------:R-:W-:Y:S01]  /*0f50*/  FADD R12, R12, R15 ;  /* 0x0000000f0c0c7221 */ /* 0x000fe20000000000 */
[----:B------:R-:W0:Y:S03]  /*0f60*/  MUFU.EX2 R17, R16 ;  /* 0x0000001000117308 */ /* 0x000e260000000800 */
[----:B------:R-:W-:-:S05]  /*0f70*/  FADD R12, R12, R21 ;  /* 0x000000150c0c7221 */ /* 0x000fca0000000000 */
[----:B------:R-:W2:Y:S01]  /*0f80*/  MUFU.EX2 R11, R10 ;  /* 0x0000000a000b7308 */ /* 0x000ea20000000800 */
[----:B------:R-:W-:Y:S01]  /*0f90*/  @!P5 FMUL R18, R18, 0.5 ;  /* 0x3f0000001212d820 */ /* 0x000fe20000400000 */
[----:B------:R-:W-:-:S06]  /*0fa0*/  FADD R12, R12, R29 ;  /* 0x0000001d0c0c7221 */ /* 0x000fcc0000000000 */
[----:B------:R-:W3:Y:S08]  /*0fb0*/  MUFU.EX2 R8, R8 ;  /* 0x0000000800087308 */ /* 0x000ef00000000800 */
[----:B------:R-:W4:Y:S01]  /*0fc0*/  MUFU.EX2 R14, R14 ;  /* 0x0000000e000e7308 */ /* 0x000f220000000800 */
[----:B------:R-:W-:Y:S01]  /*0fd0*/  FADD R12, R12, R27 ;  /* 0x0000001b0c0c7221 */ /* 0x000fe20000000000 */
[----:B-1----:R-:W-:-:S06]  /*0fe0*/  @!P0 FMUL R23, R23, R23 ;  /* 0x0000001717178220 */ /* 0x002fcc0000400000 */
[----:B------:R-:W1:Y:S01]  /*0ff0*/  MUFU.EX2 R3, R18 ;  /* 0x0000001200037308 */ /* 0x000e620000000800 */
[----:B------:R-:W-:Y:S01]  /*1000*/  FADD R12, R12, R25 ;  /* 0x000000190c0c7221 */ /* 0x000fe20000000000 */
[----:B------:R-:W-:Y:S01]  /*1010*/  @!P4 FMUL R19, R19, R19 ;  /* 0x000000131313c220 */ /* 0x000fe20000400000 */
[----:B0-----:R-:W-:Y:S01]  /*1020*/  @!P6 FMUL R17, R17, R17 ;  /* 0x000000111111e220 */ /* 0x001fe20000400000 */
[----:B--2---:R-:W-:Y:S01]  /*1030*/  @!P3 FMUL R11, R11, R11 ;  /* 0x0000000b0b0bb220 */ /* 0x004fe20000400000 */
[----:B---3--:R-:W-:Y:S01]  /*1040*/  @!P2 FMUL R8, R8, R8 ;  /* 0x000000080808a220 */ /* 0x008fe20000400000 */
[----:B------:R-:W-:Y:S01]  /*1050*/  FADD R12, R12, R23 ;  /* 0x000000170c0c7221 */ /* 0x000fe20000000000 */
[----:B----4-:R-:W-:Y:S01]  /*1060*/  @!P1 FMUL R14, R14, R14 ;  /* 0x0000000e0e0e9220 */ /* 0x010fe20000400000 */
[----:B------:R-:W-:Y:S02]  /*1070*/  STG.E desc[UR10][R4.64+-0x14], R13 ;  /* 0xffffec0d04007986 */ /* 0x000fe4000c10190a */
[----:B------:R-:W-:-:S02]  /*1080*/  FADD R12, R12, R19 ;  /* 0x000000130c0c7221 */ /* 0x000fc40000000000 */
[----:B------:R-:W-:Y:S04]  /*1090*/  STG.E desc[UR10][R4.64+-0x10], R15 ;  /* 0xfffff00f04007986 */ /* 0x000fe8000c10190a */
        /* <DEDUP_REMOVED lines=9> */
[----:B------:R-:W-:Y:S01]  /*1130*/  STG.E desc[UR10][R4.64+0x1c], R14 ;  /* 0x00001c0e04007986 */ /* 0x000fe2000c10190a */
[----:B-1----:R-:W-:Y:S01]  /*1140*/  @!P5 FMUL R3, R3, R3 ;  /* 0x000000030303d220 */ /* 0x002fe20000400000 */
[----:B------:R-:W-:-:S04]  /*1150*/  FADD R12, R12, R17 ;  /* 0x000000110c0c7221 */ /* 0x000fc80000000000 */
[----:B------:R-:W-:Y:S01]  /*1160*/  FADD R12, R12, R3 ;  /* 0x000000030c0c7221 */ /* 0x000fe20000000000 */
[----:B------:R0:W-:Y:S04]  /*1170*/  STG.E desc[UR10][R4.64+-0x1c], R7 ;  /* 0xffffe40704007986 */ /* 0x0001e8000c10190a */
[----:B------:R1:W-:Y:S01]  /*1180*/  STG.E desc[UR10][R4.64+-0x20], R6 ;  /* 0xffffe00604007986 */ /* 0x0003e2000c10190a */
[----:B0-----:R-:W-:-:S03]  /*1190*/  FADD R7, R12, R11 ;  /* 0x0000000b0c077221 */ /* 0x001fc60000000000 */
[----:B------:R0:W-:Y:S01]  /*11a0*/  STG.E desc[UR10][R4.64+-0x18], R9 ;  /* 0xffffe80904007986 */ /* 0x0001e2000c10190a */
[----:B-1----:R-:W-:Y:S01]  /*11b0*/  IADD3 R6, P0, PT, R4, 0x40, RZ ;  /* 0x0000004004067810 */ /* 0x002fe20007f1e0ff */
[----:B------:R-:W-:Y:S02]  /*11c0*/  FADD R7, R7, R8 ;  /* 0x0000000807077221 */ /* 0x000fe40000000000 */
[----:B------:R1:W-:Y:S01]  /*11d0*/  STG.E desc[UR10][R4.64+0x10], R3 ;  /* 0x0000100304007986 */ /* 0x0003e2000c10190a */
[----:B0-----:R-:W-:Y:S01]  /*11e0*/  IADD3.X R9, PT, PT, RZ, R5, RZ, P0, !PT ;  /* 0x00000005ff097210 */ /* 0x001fe200007fe4ff */
[----:B-1----:R-:W-:Y:S01]  /*11f0*/  FADD R3, R7, R14 ;  /* 0x0000000e07037221 */ /* 0x002fe20000000000 */
[----:B------:R-:W-:Y:S07]  /*1200*/  BRA.U UP1, `(.L_x_8) ;  /* 0xfffffff501a47547 */ /* 0x000fee000b83ffff */
.L_x_7:
[----:B------:R-:W-:Y:S05]  /*1210*/  BRA.U !UP0, `(.L_x_6) ;  /* 0x0000000908747547 */ /* 0x000fea000b800000 */
[----:B------:R-:W0:Y:S01]  /*1220*/  LDCU UR4, c[0x0][0x38c] ;  /* 0x00007180ff0477ac */ /* 0x000e220008000800 */
[----:B------:R-:W-:Y:S02]  /*1230*/  UISETP.GE.U32.AND UP0, UPT, UR8, 0x8, UPT ;  /* 0x000000080800788c */ /* 0x000fe4000bf06070 */
[----:B0-----:R-:W-:-:S04]  /*1240*/  ULOP3.LUT UR5, UR4, 0x7, URZ, 0xc0, !UPT ;  /* 0x0000000704057892 */ /* 0x001fc8000f8ec0ff */
[----:B------:R-:W-:-:S03]  /*1250*/  UISETP.NE.AND UP1, UPT, UR5, URZ, UPT ;  /* 0x000000ff0500728c */ /* 0x000fc6000bf25270 */
[----:B------:R-:W-:Y:S08]  /*1260*/  BRA.U !UP0, `(.L_x_9) ;  /* 0x0000000508447547 */ /* 0x000ff0000b800000 */
[----:B------:R-:W0:Y:S01]  /*1270*/  LDC.64 R8, c[0x0][0x380] ;  /* 0x0000e000ff087b82 */ /* 0x000e220000000a00 */
[----:B------:R-:W-:-:S07]  /*1280*/  IADD3 R5, PT, PT, R2, UR7, RZ ;  /* 0x0000000702057c10 */ /* 0x000fce000fffe0ff */
[----:B------:R-:W1:Y:S01]  /*1290*/  LDC.64 R12, c[0x0][0x380] ;  /* 0x0000e000ff0c7b82 */ /* 0x000e620000000a00 */
[----:B0-----:R-:W-:-:S05]  /*12a0*/  IMAD.WIDE.U32 R8, R5, 0x4, R8 ;  /* 0x0000000405087825 */ /* 0x001fca00078e0008 */
[----:B------:R-:W2:Y:S02]  /*12b0*/  LDG.E R5, desc[UR10][R8.64] ;  /* 0x0000000a08057981 */ /* 0x000ea4000c1e1900 */
[----:B--2---:R-:W-:-:S04]  /*12c0*/  FADD R5, R5, -R0 ;  /* 0x8000000005057221 */ /* 0x004fc80000000000 */
[----:B------:R-:W-:Y:S01]  /*12d0*/  FMUL R7, R5, 1.4426950216293334961 ;  /* 0x3fb8aa3b05077820 */ /* 0x000fe20000400000 */
[----:B------:R-:W-:-:S04]  /*12e0*/  IADD3 R5, P1, PT, R2, UR7, RZ ;  /* 0x0000000702057c10 */ /* 0x000fc8000ff3e0ff */
[----:B------:R-:W-:Y:S02]  /*12f0*/  FSETP.GEU.AND P0, PT, R7, -126, PT ;  /* 0xc2fc00000700780b */ /* 0x000fe40003f0e000 */
[----:B------:R-:W-:Y:S02]  /*1300*/  IADD3.X R10, PT, PT, RZ, RZ, RZ, P1, !PT ;  /* 0x000000ffff0a7210 */ /* 0x000fe40000ffe4ff */
[----:B-1----:R-:W-:-:S04]  /*1310*/  LEA R4, P1, R5, R12, 0x2 ;  /* 0x0000000c05047211 */ /* 0x002fc800078210ff */
[----:B------:R-:W-:-:S05]  /*1320*/  LEA.HI.X R5, R5, R13, R10, 0x2, P1 ;  /* 0x0000000d05057211 */ /* 0x000fca00008f140a */
[----:B------:R-:W-:-:S04]  /*1330*/  @!P0 FMUL R7, R7, 0.5 ;  /* 0x3f00000007078820 */ /* 0x000fc80000400000 */
[----:B------:R-:W0:Y:S02]  /*1340*/  MUFU.EX2 R6, R7 ;  /* 0x0000000700067308 */ /* 0x000e240000000800 */
[----:B0-----:R-:W-:-:S05]  /*1350*/  @!P0 FMUL R6, R6, R6 ;  /* 0x0000000606068220 */ /* 0x001fca0000400000 */
[----:B------:R0:W-:Y:S04]  /*1360*/  STG.E desc[UR10][R8.64], R6 ;  /* 0x0000000608007986 */ /* 0x0001e8000c10190a */
[----:B------:R-:W2:Y:S04]  /*1370*/  LDG.E R11, desc[UR10][R4.64+0x4] ;  /* 0x0000040a040b7981 */ /* 0x000ea8000c1e1900 */
[----:B------:R-:W3:Y:S04]  /*1380*/  LDG.E R13, desc[UR10][R4.64+0x8] ;  /* 0x0000080a040d7981 */ /* 0x000ee8000c1e1900 */
[----:B------:R-:W4:Y:S04]  /*1390*/  LDG.E R15, desc[UR10][R4.64+0xc] ;  /* 0x00000c0a040f7981 */ /* 0x000f28000c1e1900 */
[----:B------:R-:W5:Y:S04]  /*13a0*/  LDG.E R17, desc[UR10][R4.64+0x10] ;  /* 0x0000100a04117981 */ /* 0x000f68000c1e1900 */
[----:B------:R-:W5:Y:S04]  /*13b0*/  LDG.E R7, desc[UR10][R4.64+0x14] ;  /* 0x0000140a04077981 */ /* 0x000f68000c1e1900 */
[----:B------:R-:W5:Y:S04]  /*13c0*/  LDG.E R19, desc[UR10][R4.64+0x18] ;  /* 0x0000180a04137981 */ /* 0x000f68000c1e1900 */
[----:B------:R-:W5:Y:S01]  /*13d0*/  LDG.E R21, desc[UR10][R4.64+0x1c] ;  /* 0x00001c0a04157981 */ /* 0x000f62000c1e1900 */
[----:B------:R-:W-:Y:S01]  /*13e0*/  FADD R3, R3, R6 ;  /* 0x0000000603037221 */ /* 0x000fe20000000000 */
[----:B------:R-:W-:Y:S01]  /*13f0*/  IADD3 R2, PT, PT, R2, 0x8, RZ ;  /* 0x0000000802027810 */ /* 0x000fe20007ffe0ff */
[--C-:B--2---:R-:W-:Y:S01]  /*1400*/  FADD R11, R11, -R0.reuse ;  /* 0x800000000b0b7221 */ /* 0x104fe20000000000 */
[----:B---3--:R-:W-:-:S03]  /*1410*/  FADD R13, R13, -R0 ;  /* 0x800000000d0d7221 */ /* 0x008fc60000000000 */
[----:B------:R-:W-:Y:S01]  /*1420*/  FMUL R11, R11, 1.4426950216293334961 ;  /* 0x3fb8aa3b0b0b7820 */ /* 0x000fe20000400000 */
[----:B----4-:R-:W-:Y:S01]  /*1430*/  FADD R15, R15, -R0 ;  /* 0x800000000f0f7221 */ /* 0x010fe20000000000 */
[----:B------:R-:W-:-:S03]  /*1440*/  FMUL R13, R13, 1.4426950216293334961 ;  /* 0x3fb8aa3b0d0d7820 */ /* 0x000fc60000400000 */
[----:B------:R-:W-:Y:S01]  /*1450*/  FSETP.GEU.AND P0, PT, R11, -126, PT ;  /* 0xc2fc00000b00780b */ /* 0x000fe20003f0e000 */
[--C-:B-----5:R-:W-:Y:S01]  /*1460*/  FADD R17, R17, -R0.reuse ;  /* 0x8000000011117221 */ /* 0x120fe20000000000 */
[----:B------:R-:W-:Y:S01]  /*1470*/  FMUL R15, R15, 1.4426950216293334961 ;  /* 0x3fb8aa3b0f0f7820 */ /* 0x000fe20000400000 */
[----:B------:R-:W-:Y:S01]  /*1480*/  FSETP.GEU.AND P1, PT, R13, -126, PT ;  /* 0xc2fc00000d00780b */ /* 0x000fe20003f2e000 */
[--C-:B------:R-:W-:Y:S01]  /*1490*/  FADD R7, R7, -R0.reuse ;  /* 0x8000000007077221 */ /* 0x100fe20000000000 */
[----:B------:R-:W-:Y:S02]  /*14a0*/  FMUL R17, R17, 1.4426950216293334961 ;  /* 0x3fb8aa3b11117820 */ /* 0x000fe40000400000 */
[----:B------:R-:W-:Y:S01]  /*14b0*/  FSETP.GEU.AND P2, PT, R15, -126, PT ;  /* 0xc2fc00000f00780b */ /* 0x000fe20003f4e000 */
[----:B------:R-:W-:Y:S01]  /*14c0*/  FADD R19, R19, -R0 ;  /* 0x8000000013137221 */ /* 0x000fe20000000000 */
[----:B------:R-:W-:Y:S01]  /*14d0*/  FMUL R7, R7, 1.4426950216293334961 ;  /* 0x3fb8aa3b07077820 */ /* 0x000fe20000400000 */
[----:B------:R-:W-:-:S03]  /*14e0*/  FSETP.GEU.AND P3, PT, R17, -126, PT ;  /* 0xc2fc00001100780b */ /* 0x000fc60003f6e000 */
[----:B------:R-:W-:Y:S01]  /*14f0*/  @!P0 FMUL R11, R11, 0.5 ;  /* 0x3f0000000b0b8820 */ /* 0x000fe20000400000 */
[----:B------:R-:W-:Y:S01]  /*1500*/  FADD R21, R21, -R0 ;  /* 0x8000000015157221 */ /* 0x000fe20000000000 */
[----:B------:R-:W-:Y:S01]  /*1510*/  FMUL R19, R19, 1.4426950216293334961 ;  /* 0x3fb8aa3b13137820 */ /* 0x000fe20000400000 */
[----:B------:R-:W-:Y:S01]  /*1520*/  FSETP.GEU.AND P4, PT, R7, -126, PT ;  /* 0xc2fc00000700780b */ /* 0x000fe20003f8e000 */
[----:B------:R-:W-:Y:S01]  /*1530*/  @!P1 FMUL R13, R13, 0.5 ;  /* 0x3f0000000d0d9820 */ /* 0x000fe20000400000 */
[----:B------:R-:W-:Y:S01]  /*1540*/  FMUL R21, R21, 1.4426950216293334961 ;  /* 0x3fb8aa3b15157820 */ /* 0x000fe20000400000 */
[----:B------:R-:W1:Y:S01]  /*1550*/  MUFU.EX2 R11, R11 ;  /* 0x0000000b000b7308 */ /* 0x000e620000000800 */
[----:B------:R-:W-:Y:S01]  /*1560*/  FSETP.GEU.AND P5, PT, R19, -126, PT ;  /* 0xc2fc00001300780b */ /* 0x000fe20003fae000 */
[----:B------:R-:W-:Y:S02]  /*1570*/  @!P2 FMUL R15, R15, 0.5 ;  /* 0x3f0000000f0fa820 */ /* 0x000fe40000400000 */
[----:B------:R-:W-:Y:S01]  /*1580*/  FSETP.GEU.AND P6, PT, R21, -126, PT ;  /* 0xc2fc00001500780b */ /* 0x000fe20003fce000 */
[----:B------:R-:W-:-:S03]  /*1590*/  @!P3 FMUL R17, R17, 0.5 ;  /* 0x3f0000001111b820 */ /* 0x000fc60000400000 */
[----:B------:R-:W2:Y:S02]  /*15a0*/  MUFU.EX2 R13, R13 ;  /* 0x0000000d000d7308 */ /* 0x000ea40000000800 */
[----:B------:R-:W-:-:S04]  /*15b0*/  @!P4 FMUL R7, R7, 0.5 ;  /* 0x3f0000000707c820 */ /* 0x000fc80000400000 */
[----:B------:R-:W-:Y:S02]  /*15c0*/  @!P5 FMUL R19, R19, 0.5 ;  /* 0x3f0000001313d820 */ /* 0x000fe40000400000 */
[----:B------:R-:W3:Y:S01]  /*15d0*/  MUFU.EX2 R15, R15 ;  /* 0x0000000f000f7308 */ /* 0x000ee20000000800 */
[----:B------:R-:W-:Y:S01]  /*15e0*/  @!P6 FMUL R21, R21, 0.5 ;  /* 0x3f0000001515e820 */ /* 0x000fe20000400000 */
[----:B-1----:R-:W-:-:S04]  /*15f0*/  @!P0 FMUL R11, R11, R11 ;  /* 0x0000000b0b0b8220 */ /* 0x002fc80000400000 */
[----:B------:R-:W-:Y:S01]  /*1600*/  FADD R3, R3, R11 ;  /* 0x0000000b03037221 */ /* 0x000fe20000000000 */
[----:B------:R0:W-:Y:S01]  /*1610*/  STG.E desc[UR10][R4.64+0x4], R11 ;  /* 0x0000040b04007986 */ /* 0x0001e2000c10190a */
[----:B------:R-:W1:Y:S01]  /*1620*/  MUFU.EX2 R17, R17 ;  /* 0x0000001100117308 */ /* 0x000e620000000800 */
[----:B--2---:R-:W-:-:S04]  /*1630*/  @!P1 FMUL R13, R13, R13 ;  /* 0x0000000d0d0d9220 */ /* 0x004fc80000400000 */
[----:B------:R-:W-:Y:S01]  /*1640*/  FADD R3, R3, R13 ;  /* 0x0000000d03037221 */ /* 0x000fe20000000000 */
[----:B------:R0:W-:Y:S02]  /*1650*/  STG.E desc[UR10][R4.64+0x8], R13 ;  /* 0x0000080d04007986 */ /* 0x0001e4000c10190a */
[----:B------:R-:W2:Y:S01]  /*1660*/  MUFU.EX2 R7, R7 ;  /* 0x0000000700077308 */ /* 0x000ea20000000800 */
[----:B---3--:R-:W-:-:S04]  /*1670*/  @!P2 FMUL R15, R15, R15 ;  /* 0x0000000f0f0fa220 */ /* 0x008fc80000400000 */
[----:B------:R-:W-:Y:S01]  /*1680*/  FADD R3, R3, R15 ;  /* 0x0000000f03037221 */ /* 0x000fe20000000000 */
[----:B------:R0:W-:Y:S02]  /*1690*/  STG.E desc[UR10][R4.64+0xc], R15 ;  /* 0x00000c0f04007986 */ /* 0x0001e4000c10190a */
[----:B------:R-:W3:Y:S01]  /*16a0*/  MUFU.EX2 R19, R19 ;  /* 0x0000001300137308 */ /* 0x000ee20000000800 */
[----:B-1----:R-:W-:-:S04]  /*16b0*/  @!P3 FMUL R17, R17, R17 ;  /* 0x000000111111b220 */ /* 0x002fc80000400000 */
[----:B------:R-:W-:Y:S01]  /*16c0*/  FADD R3, R3, R17 ;  /* 0x0000001103037221 */ /* 0x000fe20000000000 */
[----:B------:R0:W-:Y:S02]  /*16d0*/  STG.E desc[UR10][R4.64+0x10], R17 ;  /* 0x0000101104007986 */ /* 0x0001e4000c10190a */
[----:B------:R-:W1:Y:S01]  /*16e0*/  MUFU.EX2 R21, R21 ;  /* 0x0000001500157308 */ /* 0x000e620000000800 */
[----:B--2---:R-:W-:-:S04]  /*16f0*/  @!P4 FMUL R7, R7, R7 ;  /* 0x000000070707c220 */ /* 0x004fc80000400000 */
[----:B------:R-:W-:Y:S01]  /*1700*/  FADD R3, R3, R7 ;  /* 0x0000000703037221 */ /* 0x000fe20000000000 */
[----:B------:R0:W-:Y:S01]  /*1710*/  STG.E desc[UR10][R4.64+0x14], R7 ;  /* 0x0000140704007986 */ /* 0x0001e2000c10190a */
[----:B---3--:R-:W-:-:S04]  /*1720*/  @!P5 FMUL R19, R19, R19 ;  /* 0x000000131313d220 */ /* 0x008fc80000400000 */
[----:B------:R-:W-:Y:S01]  /*1730*/  FADD R3, R3, R19 ;  /* 0x0000001303037221 */ /* 0x000fe20000000000 */
[----:B------:R0:W-:Y:S01]  /*1740*/  STG.E desc[UR10][R4.64+0x18], R19 ;  /* 0x0000181304007986 */ /* 0x0001e2000c10190a */
[----:B-1----:R-:W-:-:S04]  /*1750*/  @!P6 FMUL R21, R21, R21 ;  /* 0x000000151515e220 */ /* 0x002fc80000400000 */
[----:B------:R-:W-:Y:S01]  /*1760*/  FADD R3, R3, R21 ;  /* 0x0000001503037221 */ /* 0x000fe20000000000 */
[----:B------:R0:W-:Y:S06]  /*1770*/  STG.E desc[UR10][R4.64+0x1c], R21 ;  /* 0x00001c1504007986 */ /* 0x0001ec000c10190a */
.L_x_9:
[----:B------:R-:W-:Y:S05]  /*1780*/  BRA.U !UP1, `(.L_x_6) ;  /* 0x0000000509187547 */ /* 0x000fea000b800000 */
[----:B------:R-:W-:Y:S02]  /*1790*/  UISETP.GE.U32.AND UP0, UPT, UR5, 0x4, UPT ;  /* 0x000000040500788c */ /* 0x000fe4000bf06070 */
[----:B------:R-:W-:-:S04]  /*17a0*/  ULOP3.LUT UR4, UR4, 0x3, URZ, 0xc0, !UPT ;  /* 0x0000000304047892 */ /* 0x000fc8000f8ec0ff */
[----:B------:R-:W-:-:S03]  /*17b0*/  UISETP.NE.AND UP1, UPT, UR4, URZ, UPT ;  /* 0x000000ff0400728c */ /* 0x000fc6000bf25270 */
[----:B------:R-:W-:Y:S08]  /*17c0*/  BRA.U !UP0, `(.L_x_10) ;  /* 0x0000000108b47547 */ /* 0x000ff0000b800000 */
[----:B0-----:R-:W0:Y:S01]  /*17d0*/  LDC.64 R4, c[0x0][0x380] ;  /* 0x0000e000ff047b82 */ /* 0x001e220000000a00 */
        /* <DEDUP_REMOVED lines=17> */
[----:B------:R-:W4:Y:S01]  /*18f0*/  LDG.E R15, desc[UR10][R4.64+0xc] ;  /* 0x00000c0a040f7981 */ /* 0x000f22000c1e1900 */
        /* <DEDUP_REMOVED lines=8> */
[----:B------:R-:W-:Y:S01]  /*1980*/  FMUL R15, R15, 1.4426950216293334961 ;  /* 0x3fb8aa3b0f0f7820 */ /* 0x000fe20000400000 */
[----:B------:R-:W-:-:S04]  /*1990*/  FSETP.GEU.AND P1, PT, R13, -126, PT ;  /* 0xc2fc00000d00780b */ /* 0x000fc80003f2e000 */
[----:B------:R-:W-:-:S07]  /*19a0*/  FSETP.GEU.AND P2, PT, R15, -126, PT ;  /* 0xc2fc00000f00780b */ /* 0x000fce0003f4e000 */
[----:B------:R-:W-:Y:S02]  /*19b0*/  @!P0 FMUL R11, R11, 0.5 ;  /* 0x3f0000000b0b8820 */ /* 0x000fe40000400000 */
[----:B------:R-:W-:Y:S02]  /*19c0*/  @!P1 FMUL R13, R13, 0.5 ;  /* 0x3f0000000d0d9820 */ /* 0x000fe40000400000 */
[----:B0-----:R-:W0:Y:S02]  /*19d0*/  MUFU.EX2 R6, R11 ;  /* 0x0000000b00067308 */ /* 0x001e240000000800 */
[----:B------:R-:W-:-:S06]  /*19e0*/  @!P2 FMUL R15, R15, 0.5 ;  /* 0x3f0000000f0fa820 */ /* 0x000fcc0000400000 */
[----:B------:R-:W1:Y:S08]  /*19f0*/  MUFU.EX2 R7, R13 ;  /* 0x0000000d00077308 */ /* 0x000e700000000800 */
[----:B------:R-:W2:Y:S01]  /*1a00*/  MUFU.EX2 R8, R15 ;  /* 0x0000000f00087308 */ /* 0x000ea20000000800 */
[----:B0-----:R-:W-:-:S04]  /*1a10*/  @!P0 FMUL R6, R6, R6 ;  /* 0x0000000606068220 */ /* 0x001fc80000400000 */
[----:B------:R-:W-:Y:S01]  /*1a20*/  FADD R3, R3, R6 ;  /* 0x0000000603037221 */ /* 0x000fe20000000000 */
[----:B------:R3:W-:Y:S01]  /*1a30*/  STG.E desc[UR10][R4.64+0x4], R6 ;  /* 0x0000040604007986 */ /* 0x0007e2000c10190a */
[----:B-1----:R-:W-:-:S04]  /*1a40*/  @!P1 FMUL R7, R7, R7 ;  /* 0x0000000707079220 */ /* 0x002fc80000400000 */
[----:B------:R-:W-:Y:S01]  /*1a50*/  FADD R3, R3, R7 ;  /* 0x0000000703037221 */ /* 0x000fe20000000000 */
[----:B------:R3:W-:Y:S01]  /*1a60*/  STG.E desc[UR10][R4.64+0x8], R7 ;  /* 0x0000080704007986 */ /* 0x0007e2000c10190a */
[----:B--2---:R-:W-:-:S04]  /*1a70*/  @!P2 FMUL R8, R8, R8 ;  /* 0x000000080808a220 */ /* 0x004fc80000400000 */
[----:B------:R-:W-:Y:S01]  /*1a80*/  FADD R3, R3, R8 ;  /* 0x0000000803037221 */ /* 0x000fe20000000000 */
[----:B------:R3:W-:Y:S06]  /*1a90*/  STG.E desc[UR10][R4.64+0xc], R8 ;  /* 0x00000c0804007986 */ /* 0x0007ec000c10190a */
.L_x_10:
[----:B------:R-:W-:Y:S05]  /*1aa0*/  BRA.U !UP1, `(.L_x_6) ;  /* 0x0000000109507547 */ /* 0x000fea000b800000 */
[----:B0--3--:R-:W0:Y:S01]  /*1ab0*/  LDC.64 R4, c[0x0][0x380] ;  /* 0x0000e000ff047b82 */ /* 0x009e220000000a00 */
[----:B------:R-:W-:Y:S01]  /*1ac0*/  IADD3 R7, PT, PT, R2, UR7, RZ ;  /* 0x0000000702077c10 */ /* 0x000fe2000fffe0ff */
[----:B------:R-:W-:-:S04]  /*1ad0*/  UIADD3 UR4, UPT, UPT, -UR4, URZ, URZ ;  /* 0x000000ff04047290 */ /* 0x000fc8000fffe1ff */
[----:B0-----:R-:W-:-:S03]  /*1ae0*/  IMAD.WIDE.U32 R4, R7, 0x4, R4 ;  /* 0x0000000407047825 */ /* 0x001fc600078e0004 */
[----:B------:R-:W-:-:S07]  /*1af0*/  MOV R6, R4 ;  /* 0x0000000400067202 */ /* 0x000fce0000000f00 */
.L_x_11:
[----:B------:R-:W-:-:S05]  /*1b00*/  MOV R4, R6 ;  /* 0x0000000600047202 */ /* 0x000fca0000000f00 */
[----:B------:R-:W2:Y:S01]  /*1b10*/  LDG.E R7, desc[UR10][R4.64] ;  /* 0x0000000a04077981 */ /* 0x000ea2000c1e1900 */
[----:B------:R-:W-:-:S04]  /*1b20*/  UIADD3 UR4, UPT, UPT, UR4, 0x1, URZ ;  /* 0x0000000104047890 */ /* 0x000fc8000fffe0ff */
[----:B------:R-:W-:Y:S01]  /*1b30*/  UISETP.NE.AND UP0, UPT, UR4, URZ, UPT ;  /* 0x000000ff0400728c */ /* 0x000fe2000bf05270 */
[----:B--2---:R-:W-:-:S04]  /*1b40*/  FADD R7, R7, -R0 ;  /* 0x8000000007077221 */ /* 0x004fc80000000000 */
[----:B------:R-:W-:-:S05]  /*1b50*/  FMUL R7, R7, 1.4426950216293334961 ;  /* 0x3fb8aa3b07077820 */ /* 0x000fca0000400000 */
[----:B------:R-:W-:-:S13]  /*1b60*/  FSETP.GEU.AND P0, PT, R7, -126, PT ;  /* 0xc2fc00000700780b */ /* 0x000fda0003f0e000 */
[----:B------:R-:W-:-:S04]  /*1b70*/  @!P0 FMUL R7, R7, 0.5 ;  /* 0x3f00000007078820 */ /* 0x000fc80000400000 */
[----:B------:R-:W0:Y:S02]  /*1b80*/  MUFU.EX2 R2, R7 ;  /* 0x0000000700027308 */ /* 0x000e240000000800 */
[----:B0-----:R-:W-:Y:S01]  /*1b90*/  @!P0 FMUL R2, R2, R2 ;  /* 0x0000000202028220 */ /* 0x001fe20000400000 */
[----:B------:R-:W-:-:S03]  /*1ba0*/  IADD3 R6, P0, PT, R4, 0x4, RZ ;  /* 0x0000000404067810 */ /* 0x000fc60007f1e0ff */
[----:B------:R-:W-:Y:S01]  /*1bb0*/  FADD R3, R2, R3 ;  /* 0x0000000302037221 */ /* 0x000fe20000000000 */
[----:B------:R0:W-:Y:S02]  /*1bc0*/  STG.E desc[UR10][R4.64], R2 ;  /* 0x0000000204007986 */ /* 0x0001e4000c10190a */
[----:B0-----:R-:W-:Y:S01]  /*1bd0*/  IADD3.X R5, PT, PT, RZ, R5, RZ, P0, !PT ;  /* 0x00000005ff057210 */ /* 0x001fe200007fe4ff */
[----:B------:R-:W-:Y:S06]  /*1be0*/  BRA.U UP0, `(.L_x_11) ;  /* 0xfffffffd00c47547 */ /* 0x000fec000b83ffff */
.L_x_6:
[----:B0--3--:R-:W0:Y:S02]  /*1bf0*/  LDC R6, c[0x0][0x38c] ;  /* 0x0000e300ff067b82 */ /* 0x009e240000000800 */
[----:B0-----:R-:W-:-:S13]  /*1c00*/  ISETP.GE.AND P0, PT, R6, 0x1, PT ;  /* 0x000000010600780c */ /* 0x001fda0003f06270 */
[----:B------:R-:W-:Y:S05]  /*1c10*/  @!P0 EXIT ;  /* 0x000000000000894d */ /* 0x000fea0003800000 */
[C---:B------:R-:W-:Y:S01]  /*1c20*/  ISETP.GE.U32.AND P0, PT, R6.reuse, 0x10, PT ;  /* 0x000000100600780c */ /* 0x040fe20003f06070 */
[C---:B------:R-:W-:Y:S02]  /*1c30*/  IMAD R2, R6.reuse, UR9, RZ ;  /* 0x0000000906027c24 */ /* 0x040fe4000f8e02ff */
[----:B------:R-:W-:Y:S01]  /*1c40*/  HFMA2 R7, -RZ, RZ, 0, 0 ;  /* 0x00000000ff077431 */ /* 0x000fe200000001ff */
[----:B------:R-:W-:-:S09]  /*1c50*/  LOP3.LUT R8, R6, 0xf, RZ, 0xc0, !PT ;  /* 0x0000000f06087812 */ /* 0x000fd200078ec0ff */
[----:B------:R-:W-:Y:S05]  /*1c60*/  @!P0 BRA `(.L_x_12) ;  /* 0x0000000c00908947 */ /* 0x000fea0003800000 */
[----:B------:R-:W0:Y:S01]  /*1c70*/  LDC.64 R4, c[0x0][0x380] ;  /* 0x0000e000ff047b82 */ /* 0x000e220000000a00 */
[----:B------:R-:W-:-:S04]  /*1c80*/  LOP3.LUT R7, R6, 0x7ffffff0, RZ, 0xc0, !PT ;  /* 0x7ffffff006077812 */ /* 0x000fc800078ec0ff */
[----:B------:R-:W-:Y:S01]  /*1c90*/  IADD3 R6, PT, PT, -R7, RZ, RZ ;  /* 0x000000ff07067210 */ /* 0x000fe20007ffe1ff */
[----:B0-----:R-:W-:-:S03]  /*1ca0*/  IMAD.WIDE.U32 R4, R2, 0x4, R4 ;  /* 0x0000000402047825 */ /* 0x001fc600078e0004 */
[----:B------:R-:W-:-:S04]  /*1cb0*/  IADD3 R0, P0, PT, R4, 0x20, RZ ;  /* 0x0000002004007810 */ /* 0x000fc80007f1e0ff */
[----:B------:R-:W-:-:S09]  /*1cc0*/  IADD3.X R9, PT, PT, RZ, R5, RZ, P0, !PT ;  /* 0x00000005ff097210 */ /* 0x000fd200007fe4ff */
.L_x_29:
[----:B0-----:R-:W-:Y:S02]  /*1cd0*/  MOV R4, R0 ;  /* 0x0000000000047202 */ /* 0x001fe40000000f00 */
[----:B------:R-:W-:-:S05]  /*1ce0*/  MOV R5, R9 ;  /* 0x0000000900057202 */ /* 0x000fca0000000f00 */
[----:B------:R-:W2:Y:S01]  /*1cf0*/  LDG.E R0, desc[UR10][R4.64+-0x20] ;  /* 0xffffe00a04007981 */ /* 0x000ea2000c1e1900 */
[----:B------:R-:W0:Y:S01]  /*1d00*/  MUFU.RCP R10, R3 ;  /* 0x00000003000a7308 */ /* 0x000e220000001000 */
[----:B------:R-:W-:-:S04]  /*1d10*/  IADD3 R6, PT, PT, R6, 0x10, RZ ;  /* 0x0000001006067810 */ /* 0x000fc80007ffe0ff */
[----:B------:R-:W-:Y:S01]  /*1d20*/  ISETP.NE.AND P2, PT, R6, RZ, PT ;  /* 0x000000ff0600720c */ /* 0x000fe20003f45270 */
[----:B0-----:R-:W-:-:S04]  /*1d30*/  FFMA R9, R10, -R3, 1 ;  /* 0x3f8000000a097423 */ /* 0x001fc80000000803 */
[----:B------:R-:W-:Y:S01]  /*1d40*/  FFMA R9, R10, R9, R10 ;  /* 0x000000090a097223 */ /* 0x000fe2000000000a */
[----:B--2---:R-:W0:Y:S03]  /*1d50*/  FCHK P0, R0, R3 ;  /* 0x0000000300007302 */ /* 0x004e260000000000 */
[----:B------:R-:W-:-:S04]  /*1d60*/  FFMA R10, R0, R9, RZ ;  /* 0x00000009000a7223 */ /* 0x000fc800000000ff */
[----:B------:R-:W-:-:S04]  /*1d70*/  FFMA R11, R10, -R3, R0 ;  /* 0x800000030a0b7223 */ /* 0x000fc80000000000 */
[----:B------:R-:W-:Y:S01]  /*1d80*/  FFMA R9, R9, R11, R10 ;  /* 0x0000000b09097223 */ /* 0x000fe2000000000a */
[----:B0-----:R-:W-:Y:S06]  /*1d90*/  @!P0 BRA `(.L_x_13) ;  /* 0x00000000000c8947 */ /* 0x001fec0003800000 */
[----:B------:R-:W-:-:S07]  /*1da0*/  MOV R12, 0x1dc0 ;  /* 0x00001dc0000c7802 */ /* 0x000fce0000000f00 */
[----:B------:R-:W-:Y:S05]  /*1db0*/  CALL.REL.NOINC `($__internal_0_$__cuda_sm3x_div_rn_noftz_f32_slowpath) ;  /* 0x0000001800a47944 */ /* 0x000fea0003c00000 */
[----:B------:R-:W-:-:S07]  /*1dc0*/  MOV R9, R11 ;  /* 0x0000000b00097202 */ /* 0x000fce0000000f00 */
.L_x_13:
[----:B------:R-:W2:Y:S01]  /*1dd0*/  LDG.E R13, desc[UR10][R4.64+-0x1c] ;  /* 0xffffe40a040d7981 */ /* 0x000ea2000c1e1900 */
[----:B------:R-:W0:Y:S03]  /*1de0*/  MUFU.RCP R0, R3 ;  /* 0x0000000300007308 */ /* 0x000e260000001000 */
[----:B------:R1:W-:Y:S01]  /*1df0*/  STG.E desc[UR10][R4.64+-0x20], R9 ;  /* 0xffffe00904007986 */ /* 0x0003e2000c10190a */
[----:B0-----:R-:W-:-:S04]  /*1e00*/  FFMA R11, R0, -R3, 1 ;  /* 0x3f800000000b7423 */ /* 0x001fc80000000803 */
[----:B------:R-:W-:Y:S01]  /*1e10*/  FFMA R0, R0, R11, R0 ;  /* 0x0000000b00007223 */ /* 0x000fe20000000000 */
[----:B--2---:R-:W0:Y:S03]  /*1e20*/  FCHK P0, R13, R3 ;  /* 0x000000030d007302 */ /* 0x004e260000000000 */
[----:B------:R-:W-:-:S04]  /*1e30*/  FFMA R10, R0, R13, RZ ;  /* 0x0000000d000a7223 */ /* 0x000fc800000000ff */
[----:B------:R-:W-:-:S04]  /*1e40*/  FFMA R11, R10, -R3, R13 ;  /* 0x800000030a0b7223 */ /* 0x000fc8000000000d */
[----:B------:R-:W-:Y:S01]  /*1e50*/  FFMA R11, R0, R11, R10 ;  /* 0x0000000b000b7223 */ /* 0x000fe2000000000a */
[----:B01----:R-:W-:Y:S06]  /*1e60*/  @!P0 BRA `(.L_x_14) ;  /* 0x00000000000c8947 */ /* 0x003fec0003800000 */
[----:B------:R-:W-:Y:S02]  /*1e70*/  MOV R0, R13 ;  /* 0x0000000d00007202 */ /* 0x000fe40000000f00 */
[----:B------:R-:W-:-:S07]  /*1e80*/  MOV R12, 0x1ea0 ;  /* 0x00001ea0000c7802 */ /* 0x000fce0000000f00 */
[----:B------:R-:W-:Y:S05]  /*1e90*/  CALL.REL.NOINC `($__internal_0_$__cuda_sm3x_div_rn_noftz_f32_slowpath) ;  /* 0x00000018006c7944 */ /* 0x000fea0003c00000 */
.L_x_14:
        /* <DEDUP_REMOVED lines=13> */
[----:B------:R-:W-:-:S07]  /*1f70*/  MOV R9, R11 ;  /* 0x0000000b00097202 */ /* 0x000fce0000000f00 */
.L_x_15:
        /* <DEDUP_REMOVED lines=13> */
.L_x_16:
        /* <DEDUP_REMOVED lines=14> */
.L_x_17:
        /* <DEDUP_REMOVED lines=13> */
.L_x_18:
        /* <DEDUP_REMOVED lines=14> */
.L_x_19:
        /* <DEDUP_REMOVED lines=13> */
.L_x_20:
        /* <DEDUP_REMOVED lines=14> */
.L_x_21:
        /* <DEDUP_REMOVED lines=13> */
.L_x_22:
        /* <DEDUP_REMOVED lines=14> */
.L_x_23:
        /* <DEDUP_REMOVED lines=13> */
.L_x_24:
        /* <DEDUP_REMOVED lines=14> */
.L_x_25:
        /* <DEDUP_REMOVED lines=13> */
.L_x_26:
        /* <DEDUP_REMOVED lines=14> */
.L_x_27:
        /* <DEDUP_REMOVED lines=13> */
.L_x_28:
[----:B------:R0:W-:Y:S01]  /*2a70*/  STG.E desc[UR10][R4.64+0x1c], R11 ;  /* 0x00001c0b04007986 */ /* 0x0001e2000c10190a */
[----:B------:R-:W-:-:S04]  /*2a80*/  IADD3 R0, P0, PT, R4, 0x40, RZ ;  /* 0x0000004004007810 */ /* 0x000fc80007f1e0ff */
[----:B------:R-:W-:Y:S01]  /*2a90*/  IADD3.X R9, PT, PT, RZ, R5, RZ, P0, !PT ;  /* 0x00000005ff097210 */ /* 0x000fe200007fe4ff */
[----:B------:R-:W-:Y:S08]  /*2aa0*/  @P2 BRA `(.L_x_29) ;  /* 0xfffffff000882947 */ /* 0x000ff0000383ffff */
.L_x_12:
[----:B------:R-:W-:-:S13]  /*2ab0*/  ISETP.NE.AND P0, PT, R8, RZ, PT ;  /* 0x000000ff0800720c */ /* 0x000fda0003f05270 */
[----:B------:R-:W-:Y:S05]  /*2ac0*/  @!P0 EXIT ;  /* 0x000000000000894d */ /* 0x000fea0003800000 */
[----:B------:R-:W1:Y:S01]  /*2ad0*/  LDCU UR4, c[0x0][0x38c] ;  /* 0x00007180ff0477ac */ /* 0x000e620008000800 */
[----:B------:R-:W-:Y:S01]  /*2ae0*/  ISETP.GE.U32.AND P0, PT, R8, 0x8, PT ;  /* 0x000000080800780c */ /* 0x000fe20003f06070 */
[----:B-1----:R-:W-:-:S12]  /*2af0*/  ULOP3.LUT UR4, UR4, 0x7, URZ, 0xc0, !UPT ;  /* 0x0000000704047892 */ /* 0x002fd8000f8ec0ff */
[----:B------:R-:W-:Y:S05]  /*2b00*/  @!P0 BRA `(.L_x_30) ;  /* 0x0000000400d48947 */ /* 0x000fea0003800000 */
[----:B------:R-:W1:Y:S01]  /*2b10*/  LDC.64 R8, c[0x0][0x380] ;  /* 0x0000e000ff087b82 */ /* 0x000e620000000a00 */
[----:B0-----:R-:W-:-:S05]  /*2b20*/  IADD3 R5, PT, PT, R2, R7, RZ ;  /* 0x0000000702057210 */ /* 0x001fca0007ffe0ff */
[----:B-1----:R-:W-:-:S05]  /*2b30*/  IMAD.WIDE.U32 R8, R5, 0x4, R8 ;  /* 0x0000000405087825 */ /* 0x002fca00078e0008 */
[----:B------:R-:W2:Y:S01]  /*2b40*/  LDG.E R13, desc[UR10][R8.64] ;  /* 0x0000000a080d7981 */ /* 0x000ea2000c1e1900 */
[----:B------:R-:W0:Y:S02]  /*2b50*/  MUFU.RCP R0, R3 ;  /* 0x0000000300007308 */ /* 0x000e240000001000 */
[----:B0-----:R-:W-:-:S04]  /*2b60*/  FFMA R5, R0, -R3, 1 ;  /* 0x3f80000000057423 */ /* 0x001fc80000000803 */
[----:B------:R-:W-:Y:S02]  /*2b70*/  FFMA R0, R0, R5, R0 ;  /* 0x0000000500007223 */ /* 0x000fe40000000000 */
[----:B--2---:R-:W0:Y:S02]  /*2b80*/  FCHK P0, R13, R3 ;  /* 0x000000030d007302 */ /* 0x004e240000000000 */
[----:B------:R-:W-:-:S04]  /*2b90*/  FFMA R4, R0, R13, RZ ;  /* 0x0000000d00047223 */ /* 0x000fc800000000ff */
[----:B------:R-:W-:-:S04]  /*2ba0*/  FFMA R5, R4, -R3, R13 ;  /* 0x8000000304057223 */ /* 0x000fc8000000000d */
[----:B------:R-:W-:Y:S01]  /*2bb0*/  FFMA R11, R0, R5, R4 ;  /* 0x00000005000b7223 */ /* 0x000fe20000000004 */
[----:B0-----:R-:W-:Y:S06]  /*2bc0*/  @!P0 BRA `(.L_x_31) ;  /* 0x00000000000c8947 */ /* 0x001fec0003800000 */
[----:B------:R-:W-:Y:S02]  /*2bd0*/  MOV R0, R13 ;  /* 0x0000000d00007202 */ /* 0x000fe40000000f00 */
[----:B------:R-:W-:-:S07]  /*2be0*/  MOV R12, 0x2c00 ;  /* 0x00002c00000c7802 */ /* 0x000fce0000000f00 */
[----:B------:R-:W-:Y:S05]  /*2bf0*/  CALL.REL.NOINC `($__internal_0_$__cuda_sm3x_div_rn_noftz_f32_slowpath) ;  /* 0x0000000c00147944 */ /* 0x000fea0003c00000 */
.L_x_31:
[----:B------:R-:W0:Y:S01]  /*2c00*/  LDC.64 R12, c[0x0][0x380] ;  /* 0x0000e000ff0c7b82 */ /* 0x000e220000000a00 */
[----:B------:R-:W-:Y:S01]  /*2c10*/  IADD3 R0, P0, PT, R2, R7, RZ ;  /* 0x0000000702007210 */ /* 0x000fe20007f1e0ff */
[----:B------:R1:W-:Y:S03]  /*2c20*/  STG.E desc[UR10][R8.64], R11 ;  /* 0x0000000b08007986 */ /* 0x0003e6000c10190a */
[----:B------:R-:W-:Y:S02]  /*2c30*/  IADD3.X R5, PT, PT, RZ, RZ, RZ, P0, !PT ;  /* 0x000000ffff057210 */ /* 0x000fe400007fe4ff */
[----:B0-----:R-:W-:-:S04]  /*2c40*/  LEA R4, P0, R0, R12, 0x2 ;  /* 0x0000000c00047211 */ /* 0x001fc800078010ff */
[----:B------:R-:W-:-:S05]  /*2c50*/  LEA.HI.X R5, R0, R13, R5, 0x2, P0 ;  /* 0x0000000d00057211 */ /* 0x000fca00000f1405 */
        /* <DEDUP_REMOVED lines=13> */
.L_x_32:
        /* <DEDUP_REMOVED lines=14> */
.L_x_33:
        /* <DEDUP_REMOVED lines=13> */
.L_x_34:
        /* <DEDUP_REMOVED lines=14> */
.L_x_35:
        /* <DEDUP_REMOVED lines=13> */
.L_x_36:
        /* <DEDUP_REMOVED lines=14> */
.L_x_37:
        /* <DEDUP_REMOVED lines=13> */
.L_x_38:
[----:B------:R1:W-:Y:S01]  /*3240*/  STG.E desc[UR10][R4.64+0x1c], R11 ;  /* 0x00001c0b04007986 */ /* 0x0003e2000c10190a */
[----:B------:R-:W-:-:S07]  /*3250*/  IADD3 R7, PT, PT, R7, 0x8, RZ ;  /* 0x0000000807077810 */ /* 0x000fce0007ffe0ff */
.L_x_30:
[----:B------:R-:W-:-:S13]  /*3260*/  ISETP.NE.AND P0, PT, RZ, UR4, PT ;  /* 0x00000004ff007c0c */ /* 0x000fda000bf05270 */
[----:B------:R-:W-:Y:S05]  /*3270*/  @!P0 EXIT ;  /* 0x000000000000894d */ /* 0x000fea0003800000 */
[----:B------:R-:W2:Y:S01]  /*3280*/  LDCU UR5, c[0x0][0x38c] ;  /* 0x00007180ff0577ac */ /* 0x000ea20008000800 */
[----:B------:R-:W-:Y:S02]  /*3290*/  UISETP.GE.U32.AND UP0, UPT, UR4, 0x4, UPT ;  /* 0x000000040400788c */ /* 0x000fe4000bf06070 */
[----:B--2---:R-:W-:-:S07]  /*32a0*/  ULOP3.LUT UR5, UR5, 0x3, URZ, 0xc0, !UPT ;  /* 0x0000000305057892 */ /* 0x004fce000f8ec0ff */
[----:B------:R-:W-:Y:S05]  /*32b0*/  BRA.U !UP0, `(.L_x_39) ;  /* 0x0000000108fc7547 */ /* 0x000fea000b800000 */
[----:B------:R-:W2:Y:S01]  /*32c0*/  LDC.64 R8, c[0x0][0x380] ;  /* 0x0000e000ff087b82 */ /* 0x000ea20000000a00 */
[----:B01----:R-:W-:-:S05]  /*32d0*/  IADD3 R5, PT, PT, R2, R7, RZ ;  /* 0x0000000702057210 */ /* 0x003fca0007ffe0ff */
[----:B--2---:R-:W-:-:S05]  /*32e0*/  IMAD.WIDE.U32 R8, R5, 0x4, R8 ;  /* 0x0000000405087825 */ /* 0x004fca00078e0008 */
        /* <DEDUP_REMOVED lines=12> */
.L_x_40:
        /* <DEDUP_REMOVED lines=19> */
.L_x_41:
        /* <DEDUP_REMOVED lines=14> */
.L_x_42:
        /* <DEDUP_REMOVED lines=13> */
.L_x_43:
[----:B------:R2:W-:Y:S01]  /*3690*/  STG.E desc[UR10][R4.64+0xc], R11 ;  /* 0x00000c0b04007986 */ /* 0x0005e2000c10190a */
[----:B------:R-:W-:-:S07]  /*36a0*/  IADD3 R7, PT, PT, R7, 0x4, RZ ;  /* 0x0000000407077810 */ /* 0x000fce0007ffe0ff */
.L_x_39:
[----:B------:R-:W-:-:S13]  /*36b0*/  ISETP.NE.AND P0, PT, RZ, UR5, PT ;  /* 0x00000005ff007c0c */ /* 0x000fda000bf05270 */
[----:B------:R-:W-:Y:S05]  /*36c0*/  @!P0 EXIT ;  /* 0x000000000000894d */ /* 0x000fea0003800000 */
[----:B012---:R-:W0:Y:S01]  /*36d0*/  LDC.64 R4, c[0x0][0x380] ;  /* 0x0000e000ff047b82 */ /* 0x007e220000000a00 */
[----:B------:R-:W-:Y:S01]  /*36e0*/  IADD3 R7, PT, PT, R2, R7, RZ ;  /* 0x0000000702077210 */ /* 0x000fe20007ffe0ff */
[----:B------:R-:W-:-:S04]  /*36f0*/  UIADD3 UR4, UPT, UPT, -UR5, URZ, URZ ;  /* 0x000000ff05047290 */ /* 0x000fc8000fffe1ff */
[----:B0-----:R-:W-:-:S08]  /*3700*/  IMAD.WIDE.U32 R4, R7, 0x4, R4 ;  /* 0x0000000407047825 */ /* 0x001fd000078e0004 */
.L_x_45:
[----:B------:R-:W2:Y:S01]  /*3710*/  LDG.E R9, desc[UR10][R4.64] ;  /* 0x0000000a04097981 */ /* 0x000ea2000c1e1900 */
[----:B------:R-:W0:Y:S01]  /*3720*/  MUFU.RCP R0, R3 ;  /* 0x0000000300007308 */ /* 0x000e220000001000 */
[----:B------:R-:W-:-:S04]  /*3730*/  UIADD3 UR4, UPT, UPT, UR4, 0x1, URZ ;  /* 0x0000000104047890 */ /* 0x000fc8000fffe0ff */
[----:B------:R-:W-:Y:S01]  /*3740*/  UISETP.NE.AND UP0, UPT, UR4, URZ, UPT ;  /* 0x000000ff0400728c */ /* 0x000fe2000bf05270 */
[----:B0-----:R-:W-:-:S04]  /*3750*/  FFMA R7, R0, -R3, 1 ;  /* 0x3f80000000077423 */ /* 0x001fc80000000803 */
[----:B------:R-:W-:Y:S01]  /*3760*/  FFMA R0, R0, R7, R0 ;  /* 0x0000000700007223 */ /* 0x000fe20000000000 */
[----:B--2---:R-:W0:Y:S03]  /*3770*/  FCHK P0, R9, R3 ;  /* 0x0000000309007302 */ /* 0x004e260000000000 */
[----:B------:R-:W-:-:S04]  /*3780*/  FFMA R2, R0, R9, RZ ;  /* 0x0000000900027223 */ /* 0x000fc800000000ff */
[----:B------:R-:W-:-:S04]  /*3790*/  FFMA R7, R2, -R3, R9 ;  /* 0x8000000302077223 */ /* 0x000fc80000000009 */
[----:B------:R-:W-:Y:S01]  /*37a0*/  FFMA R7, R0, R7, R2 ;  /* 0x0000000700077223 */ /* 0x000fe20000000002 */
[----:B0-----:R-:W-:Y:S06]  /*37b0*/  @!P0 BRA `(.L_x_44) ;  /* 0x0000000000108947 */ /* 0x001fec0003800000 */
[----:B------:R-:W-:Y:S02]  /*37c0*/  MOV R0, R9 ;  /* 0x0000000900007202 */ /* 0x000fe40000000f00 */
[----:B------:R-:W-:-:S07]  /*37d0*/  MOV R12, 0x37f0 ;  /* 0x000037f0000c7802 */ /* 0x000fce0000000f00 */
[----:B------:R-:W-:Y:S05]  /*37e0*/  CALL.REL.NOINC `($__internal_0_$__cuda_sm3x_div_rn_noftz_f32_slowpath) ;  /* 0x0000000000187944 */ /* 0x000fea0003c00000 */
[----:B------:R-:W-:-:S07]  /*37f0*/  MOV R7, R11 ;  /* 0x0000000b00077202 */ /* 0x000fce0000000f00 */
.L_x_44:
[----:B------:R0:W-:Y:S02]  /*3800*/  STG.E desc[UR10][R4.64], R7 ;  /* 0x0000000704007986 */ /* 0x0001e4000c10190a */
[----:B0-----:R-:W-:-:S04]  /*3810*/  IADD3 R4, P0, PT, R4, 0x4, RZ ;  /* 0x0000000404047810 */ /* 0x001fc80007f1e0ff */
[----:B------:R-:W-:Y:S01]  /*3820*/  IADD3.X R5, PT, PT, RZ, R5, RZ, P0, !PT ;  /* 0x00000005ff057210 */ /* 0x000fe200007fe4ff */
[----:B------:R-:W-:Y:S08]  /*3830*/  BRA.U UP0, `(.L_x_45) ;  /* 0xfffffffd00b47547 */ /* 0x000ff0000b83ffff */
[----:B------:R-:W-:Y:S05]  /*3840*/  EXIT ;  /* 0x000000000000794d */ /* 0x000fea0003800000 */
        .weak           $__internal_0_$__cuda_sm3x_div_rn_noftz_f32_slowpath
        .type           $__internal_0_$__cuda_sm3x_div_rn_noftz_f32_slowpath,@function
        .size           $__internal_0_$__cuda_sm3x_div_rn_noftz_f32_slowpath,(.L_x_60 - $__internal_0_$__cuda_sm3x_div_rn_noftz_f32_slowpath)
$__internal_0_$__cuda_sm3x_div_rn_noftz_f32_slowpath:
[----:B------:R-:W-:Y:S02]  /*3850*/  SHF.R.U32.HI R11, RZ, 0x17, R3 ;  /* 0x00000017ff0b7819 */ /* 0x000fe40000011603 */
[----:B------:R-:W-:Y:S02]  /*3860*/  SHF.R.U32.HI R14, RZ, 0x17, R0 ;  /* 0x00000017ff0e7819 */ /* 0x000fe40000011600 */
[----:B------:R-:W-:Y:S02]  /*3870*/  LOP3.LUT R11, R11, 0xff, RZ, 0xc0, !PT ;  /* 0x000000ff0b0b7812 */ /* 0x000fe400078ec0ff */
[----:B------:R-:W-:Y:S02]  /*3880*/  LOP3.LUT R14, R14, 0xff, RZ, 0xc0, !PT ;  /* 0x000000ff0e0e7812 */ /* 0x000fe400078ec0ff */
[----:B------:R-:W-:Y:S02]  /*3890*/  IADD3 R16, PT, PT, R11, -0x1, RZ ;  /* 0xffffffff0b107810 */ /* 0x000fe40007ffe0ff */
[----:B------:R-:W-:-:S02]  /*38a0*/  IADD3 R15, PT, PT, R14, -0x1, RZ ;  /* 0xffffffff0e0f7810 */ /* 0x000fc40007ffe0ff */
[----:B------:R-:W-:Y:S02]  /*38b0*/  ISETP.GT.U32.AND P0, PT, R16, 0xfd, PT ;  /* 0x000000fd1000780c */ /* 0x000fe40003f04070 */
[----:B------:R-:W-:Y:S02]  /*38c0*/  MOV R13, R3 ;  /* 0x00000003000d7202 */ /* 0x000fe40000000f00 */
[----:B------:R-:W-:-:S13]  /*38d0*/  ISETP.GT.U32.OR P0, PT, R15, 0xfd, P0 ;  /* 0x000000fd0f00780c */ /* 0x000fda0000704470 */
[----:B------:R-:W-:Y:S01]  /*38e0*/  @!P0 MOV R10, RZ ;  /* 0x000000ff000a8202 */ /* 0x000fe20000000f00 */
[----:B------:R-:W-:Y:S06]  /*38f0*/  @!P0 BRA `(.L_x_46) ;  /* 0x00000000005c8947 */ /* 0x000fec0003800000 */
[----:B------:R-:W-:Y:S02]  /*3900*/  FSETP.GTU.FTZ.AND P0, PT, |R0|, +INF , PT ;  /* 0x7f8000000000780b */ /* 0x000fe40003f1c200 */
[----:B------:R-:W-:-:S04]  /*3910*/  FSETP.GTU.FTZ.AND P1, PT, |R3|, +INF , PT ;  /* 0x7f8000000300780b */ /* 0x000fc80003f3c200 */
[----:B------:R-:W-:-:S13]  /*3920*/  PLOP3.LUT P0, PT, P0, P1, PT, 0xf8, 0x8f ;  /* 0x00000000008f781c */ /* 0x000fda0000703f70 */
[----:B------:R-:W-:Y:S05]  /*3930*/  @P0 BRA `(.L_x_47) ;  /* 0x0000000400440947 */ /* 0x000fea0003800000 */
[----:B------:R-:W-:-:S13]  /*3940*/  LOP3.LUT P0, RZ, R13, 0x7fffffff, R0, 0xc8, !PT ;  /* 0x7fffffff0dff7812 */ /* 0x000fda000780c800 */
[----:B------:R-:W-:Y:S05]  /*3950*/  @!P0 BRA `(.L_x_48) ;  /* 0x0000000400348947 */ /* 0x000fea0003800000 */
[C---:B------:R-:W-:Y:S02]  /*3960*/  FSETP.NEU.FTZ.AND P0, PT, |R0|.reuse, +INF , PT ;  /* 0x7f8000000000780b */ /* 0x040fe40003f1d200 */
[----:B------:R-:W-:Y:S02]  /*3970*/  FSETP.NEU.FTZ.AND P3, PT, |R3|, +INF , PT ;  /* 0x7f8000000300780b */ /* 0x000fe40003f7d200 */
[----:B------:R-:W-:-:S11]  /*3980*/  FSETP.NEU.FTZ.AND P1, PT, |R0|, +INF , PT ;  /* 0x7f8000000000780b */ /* 0x000fd60003f3d200 */
[----:B------:R-:W-:Y:S05]  /*3990*/  @!P3 BRA !P0, `(.L_x_48) ;  /* 0x000000040024b947 */ /* 0x000fea0004000000 */
[----:B------:R-:W-:-:S04]  /*39a0*/  LOP3.LUT P0, RZ, R0, 0x7fffffff, RZ, 0xc0, !PT ;  /* 0x7fffffff00ff7812 */ /* 0x000fc8000780c0ff */
[----:B------:R-:W-:-:S13]  /*39b0*/  PLOP3.LUT P0, PT, P3, P0, PT, 0x2f, 0xf2 ;  /* 0x0000000000f2781c */ /* 0x000fda0001f00577 */
[----:B------:R-:W-:Y:S05]  /*39c0*/  @P0 BRA `(.L_x_49) ;  /* 0x0000000400100947 */ /* 0x000fea0003800000 */
[----:B------:R-:W-:-:S04]  /*39d0*/  LOP3.LUT P0, RZ, R13, 0x7fffffff, RZ, 0xc0, !PT ;  /* 0x7fffffff0dff7812 */ /* 0x000fc8000780c0ff */
[----:B------:R-:W-:-:S13]  /*39e0*/  PLOP3.LUT P0, PT, P1, P0, PT, 0x2f, 0xf2 ;  /* 0x0000000000f2781c */ /* 0x000fda0000f00577 */
[----:B------:R-:W-:Y:S05]  /*39f0*/  @P0 BRA `(.L_x_50) ;  /* 0x0000000000f80947 */ /* 0x000fea0003800000 */
[----:B------:R-:W-:Y:S02]  /*3a00*/  ISETP.GE.AND P0, PT, R15, RZ, PT ;  /* 0x000000ff0f00720c */ /* 0x000fe40003f06270 */
[----:B------:R-:W-:-:S11]  /*3a10*/  ISETP.GE.AND P1, PT, R16, RZ, PT ;  /* 0x000000ff1000720c */ /* 0x000fd60003f26270 */
[----:B------:R-:W-:Y:S01]  /*3a20*/  @P0 MOV R10, RZ ;  /* 0x000000ff000a0202 */ /* 0x000fe20000000f00 */
[----:B------:R-:W-:Y:S01]  /*3a30*/  @!P0 FFMA R0, R0, 1.84467440737095516160e+19, RZ ;  /* 0x5f80000000008823 */ /* 0x000fe200000000ff */
[----:B------:R-:W-:Y:S01]  /*3a40*/  @!P0 MOV R10, 0xffffffc0 ;  /* 0xffffffc0000a8802 */ /* 0x000fe20000000f00 */
[----:B------:R-:W-:-:S03]  /*3a50*/  @!P1 FFMA R13, R3, 1.84467440737095516160e+19, RZ ;  /* 0x5f800000030d9823 */ /* 0x000fc600000000ff */
[----:B------:R-:W-:-:S07]  /*3a60*/  @!P1 IADD3 R10, PT, PT, R10, 0x40, RZ ;  /* 0x000000400a0a9810 */ /* 0x000fce0007ffe0ff */
.L_x_46:
[----:B------:R-:W-:Y:S02]  /*3a70*/  LEA R16, R11, 0xc0800000, 0x17 ;  /* 0xc08000000b107811 */ /* 0x000fe400078eb8ff */
[----:B------:R-:W-:Y:S02]  /*3a80*/  IADD3 R14, PT, PT, R14, -0x7f, RZ ;  /* 0xffffff810e0e7810 */ /* 0x000fe40007ffe0ff */
[----:B------:R-:W-:-:S03]  /*3a90*/  IADD3 R17, PT, PT, -R16, R13, RZ ;  /* 0x0000000d10117210 */ /* 0x000fc60007ffe1ff */
[C---:B------:R-:W-:Y:S01]  /*3aa0*/  IMAD R0, R14.reuse, -0x800000, R0 ;  /* 0xff8000000e007824 */ /* 0x040fe200078e0200 */
[----:B------:R0:W1:Y:S01]  /*3ab0*/  MUFU.RCP R16, R17 ;  /* 0x0000001100107308 */ /* 0x0000620000001000 */
[----:B------:R-:W-:Y:S01]  /*3ac0*/  FADD.FTZ R15, -R17, -RZ ;  /* 0x800000ff110f7221 */ /* 0x000fe20000010100 */
[----:B0-----:R-:W-:-:S04]  /*3ad0*/  IADD3 R17, PT, PT, R14, 0x7f, -R11 ;  /* 0x0000007f0e117810 */ /* 0x001fc80007ffe80b */
[----:B------:R-:W-:Y:S01]  /*3ae0*/  IADD3 R17, PT, PT, R17, R10, RZ ;  /* 0x0000000a11117210 */ /* 0x000fe20007ffe0ff */
[----:B-1----:R-:W-:-:S04]  /*3af0*/  FFMA R13, R16, R15, 1 ;  /* 0x3f800000100d7423 */ /* 0x002fc8000000000f */
[----:B------:R-:W-:-:S04]  /*3b00*/  FFMA R13, R16, R13, R16 ;  /* 0x0000000d100d7223 */ /* 0x000fc80000000010 */
[----:B------:R-:W-:-:S04]  /*3b10*/  FFMA R16, R0, R13, RZ ;  /* 0x0000000d00107223 */ /* 0x000fc800000000ff */
[----:B------:R-:W-:-:S04]  /*3b20*/  FFMA R18, R15, R16, R0 ;  /* 0x000000100f127223 */ /* 0x000fc80000000000 */
[----:B------:R-:W-:-:S04]  /*3b30*/  FFMA R16, R13, R18, R16 ;  /* 0x000000120d107223 */ /* 0x000fc80000000010 */
[----:B------:R-:W-:-:S04]  /*3b40*/  FFMA R15, R15, R16, R0 ;  /* 0x000000100f0f7223 */ /* 0x000fc80000000000 */
[----:B------:R-:W-:-:S05]  /*3b50*/  FFMA R0, R13, R15, R16 ;  /* 0x0000000f0d007223 */ /* 0x000fca0000000010 */
[----:B------:R-:W-:-:S04]  /*3b60*/  SHF.R.U32.HI R11, RZ, 0x17, R0 ;  /* 0x00000017ff0b7819 */ /* 0x000fc80000011600 */
[----:B------:R-:W-:-:S04]  /*3b70*/  LOP3.LUT R11, R11, 0xff, RZ, 0xc0, !PT ;  /* 0x000000ff0b0b7812 */ /* 0x000fc800078ec0ff */
[----:B------:R-:W-:-:S04]  /*3b80*/  IADD3 R11, PT, PT, R11, R17, RZ ;  /* 0x000000110b0b7210 */ /* 0x000fc80007ffe0ff */
[----:B------:R-:W-:-:S04]  /*3b90*/  IADD3 R10, PT, PT, R11, -0x1, RZ ;  /* 0xffffffff0b0a7810 */ /* 0x000fc80007ffe0ff */
[----:B------:R-:W-:-:S13]  /*3ba0*/  ISETP.GE.U32.AND P0, PT, R10, 0xfe, PT ;  /* 0x000000fe0a00780c */ /* 0x000fda0003f06070 */
[----:B------:R-:W-:Y:S05]  /*3bb0*/  @!P0 BRA `(.L_x_51) ;  /* 0x0000000000808947 */ /* 0x000fea0003800000 */
[----:B------:R-:W-:-:S13]  /*3bc0*/  ISETP.GT.AND P0, PT, R11, 0xfe, PT ;  /* 0x000000fe0b00780c */ /* 0x000fda0003f04270 */
[----:B------:R-:W-:Y:S05]  /*3bd0*/  @P0 BRA `(.L_x_52) ;  /* 0x00000000006c0947 */ /* 0x000fea0003800000 */
[----:B------:R-:W-:-:S13]  /*3be0*/  ISETP.GE.AND P0, PT, R11, 0x1, PT ;  /* 0x000000010b00780c */ /* 0x000fda0003f06270 */
[----:B------:R-:W-:Y:S05]  /*3bf0*/  @P0 BRA `(.L_x_53) ;  /* 0x0000000000980947 */ /* 0x000fea0003800000 */
[----:B------:R-:W-:Y:S02]  /*3c00*/  ISETP.GE.AND P0, PT, R11, -0x18, PT ;  /* 0xffffffe80b00780c */ /* 0x000fe40003f06270 */
[----:B------:R-:W-:-:S11]  /*3c10*/  LOP3.LUT R0, R0, 0x80000000, RZ, 0xc0, !PT ;  /* 0x8000000000007812 */ /* 0x000fd600078ec0ff */
[----:B------:R-:W-:Y:S05]  /*3c20*/  @!P0 BRA `(.L_x_53) ;  /* 0x00000000008c8947 */ /* 0x000fea0003800000 */
[-CC-:B------:R-:W-:Y:S01]  /*3c30*/  FFMA.RZ R10, R13, R15.reuse, R16.reuse ;  /* 0x0000000f0d0a7223 */ /* 0x180fe2000000c010 */
[C---:B------:R-:W-:Y:S02]  /*3c40*/  ISETP.NE.AND P3, PT, R11.reuse, RZ, PT ;  /* 0x000000ff0b00720c */ /* 0x040fe40003f65270 */
[----:B------:R-:W-:Y:S02]  /*3c50*/  ISETP.NE.AND P1, PT, R11, RZ, PT ;  /* 0x000000ff0b00720c */ /* 0x000fe40003f25270 */
[----:B------:R-:W-:Y:S01]  /*3c60*/  LOP3.LUT R14, R10, 0x7fffff, RZ, 0xc0, !PT ;  /* 0x007fffff0a0e7812 */ /* 0x000fe200078ec0ff */
[CCC-:B------:R-:W-:Y:S01]  /*3c70*/  FFMA.RP R10, R13.reuse, R15.reuse, R16.reuse ;  /* 0x0000000f0d0a7223 */ /* 0x1c0fe20000008010 */
[----:B------:R-:W-:Y:S01]  /*3c80*/  FFMA.RM R13, R13, R15, R16 ;  /* 0x0000000f0d0d7223 */ /* 0x000fe20000004010 */
[----:B------:R-:W-:Y:S02]  /*3c90*/  IADD3 R15, PT, PT, R11, 0x20, RZ ;  /* 0x000000200b0f7810 */ /* 0x000fe40007ffe0ff */
[----:B------:R-:W-:-:S02]  /*3ca0*/  LOP3.LUT R14, R14, 0x800000, RZ, 0xfc, !PT ;  /* 0x008000000e0e7812 */ /* 0x000fc400078efcff */
[----:B------:R-:W-:Y:S02]  /*3cb0*/  IADD3 R11, PT, PT, -R11, RZ, RZ ;  /* 0x000000ff0b0b7210 */ /* 0x000fe40007ffe1ff */
[----:B------:R-:W-:Y:S02]  /*3cc0*/  SHF.L.U32 R15, R14, R15, RZ ;  /* 0x0000000f0e0f7219 */ /* 0x000fe400000006ff */
[----:B------:R-:W-:Y:S02]  /*3cd0*/  FSETP.NEU.FTZ.AND P0, PT, R10, R13, PT ;  /* 0x0000000d0a00720b */ /* 0x000fe40003f1d000 */
[----:B------:R-:W-:Y:S02]  /*3ce0*/  SEL R11, R11, RZ, P3 ;  /* 0x000000ff0b0b7207 */ /* 0x000fe40001800000 */
[----:B------:R-:W-:Y:S02]  /*3cf0*/  ISETP.NE.AND P1, PT, R15, RZ, P1 ;  /* 0x000000ff0f00720c */ /* 0x000fe40000f25270 */
[----:B------:R-:W-:-:S02]  /*3d00*/  SHF.R.U32.HI R11, RZ, R11, R14 ;  /* 0x0000000bff0b7219 */ /* 0x000fc4000001160e */
[----:B------:R-:W-:Y:S02]  /*3d10*/  PLOP3.LUT P0, PT, P0, P1, PT, 0xf8, 0x8f ;  /* 0x00000000008f781c */ /* 0x000fe40000703f70 */
[----:B------:R-:W-:Y:S02]  /*3d20*/  SHF.R.U32.HI R13, RZ, 0x1, R11 ;  /* 0x00000001ff0d7819 */ /* 0x000fe4000001160b */
[----:B------:R-:W-:-:S04]  /*3d30*/  SEL R10, RZ, 0x1, !P0 ;  /* 0x00000001ff0a7807 */ /* 0x000fc80004000000 */
[----:B------:R-:W-:-:S04]  /*3d40*/  LOP3.LUT R10, R10, 0x1, R13, 0xf8, !PT ;  /* 0x000000010a0a7812 */ /* 0x000fc800078ef80d */
[----:B------:R-:W-:-:S04]  /*3d50*/  LOP3.LUT R10, R10, R11, RZ, 0xc0, !PT ;  /* 0x0000000b0a0a7212 */ /* 0x000fc800078ec0ff */
[----:B------:R-:W-:-:S04]  /*3d60*/  IADD3 R13, PT, PT, R13, R10, RZ ;  /* 0x0000000a0d0d7210 */ /* 0x000fc80007ffe0ff */
[----:B------:R-:W-:Y:S01]  /*3d70*/  LOP3.LUT R0, R13, R0, RZ, 0xfc, !PT ;  /* 0x000000000d007212 */ /* 0x000fe200078efcff */
[----:B------:R-:W-:Y:S06]  /*3d80*/  BRA `(.L_x_53) ;  /* 0x0000000000347947 */ /* 0x000fec0003800000 */
.L_x_52:
[----:B------:R-:W-:-:S04]  /*3d90*/  LOP3.LUT R0, R0, 0x80000000, RZ, 0xc0, !PT ;  /* 0x8000000000007812 */ /* 0x000fc800078ec0ff */
[----:B------:R-:W-:Y:S01]  /*3da0*/  LOP3.LUT R0, R0, 0x7f800000, RZ, 0xfc, !PT ;  /* 0x7f80000000007812 */ /* 0x000fe200078efcff */
[----:B------:R-:W-:Y:S06]  /*3db0*/  BRA `(.L_x_53) ;  /* 0x0000000000287947 */ /* 0x000fec0003800000 */
.L_x_51:
[----:B------:R-:W-:Y:S01]  /*3dc0*/  LEA R0, R17, R0, 0x17 ;  /* 0x0000000011007211 */ /* 0x000fe200078eb8ff */
[----:B------:R-:W-:Y:S06]  /*3dd0*/  BRA `(.L_x_53) ;  /* 0x0000000000207947 */ /* 0x000fec0003800000 */
.L_x_50:
[----:B------:R-:W-:-:S04]  /*3de0*/  LOP3.LUT R0, R13, 0x80000000, R0, 0x48, !PT ;  /* 0x800000000d007812 */ /* 0x000fc800078e4800 */
[----:B------:R-:W-:Y:S01]  /*3df0*/  LOP3.LUT R0, R0, 0x7f800000, RZ, 0xfc, !PT ;  /* 0x7f80000000007812 */ /* 0x000fe200078efcff */
[----:B------:R-:W-:Y:S06]  /*3e00*/  BRA `(.L_x_53) ;  /* 0x0000000000147947 */ /* 0x000fec0003800000 */
.L_x_49:
[----:B------:R-:W-:Y:S01]  /*3e10*/  LOP3.LUT R0, R13, 0x80000000, R0, 0x48, !PT ;  /* 0x800000000d007812 */ /* 0x000fe200078e4800 */
[----:B------:R-:W-:Y:S06]  /*3e20*/  BRA `(.L_x_53) ;  /* 0x00000000000c7947 */ /* 0x000fec0003800000 */
.L_x_48:
[----:B------:R-:W0:Y:S01]  /*3e30*/  MUFU.RSQ R0, -QNAN ;  /* 0xffc0000000007908 */ /* 0x000e220000001400 */
[----:B------:R-:W-:Y:S05]  /*3e40*/  BRA `(.L_x_53) ;  /* 0x0000000000047947 */ /* 0x000fea0003800000 */
.L_x_47:
[----:B------:R-:W-:-:S07]  /*3e50*/  FADD.FTZ R0, R0, R3 ;  /* 0x0000000300007221 */ /* 0x000fce0000010000 */
.L_x_53:
[----:B------:R-:W-:Y:S01]  /*3e60*/  HFMA2 R13, -RZ, RZ, 0, 0 ;  /* 0x00000000ff0d7431 */ /* 0x000fe200000001ff */
[----:B0-----:R-:W-:-:S03]  /*3e70*/  MOV R11, R0 ;  /* 0x00000000000b7202 */ /* 0x001fc60000000f00 */
[----:B------:R-:W-:Y:S05]  /*3e80*/  RET.REL.NODEC R12 `(_Z10softmax_2dPfii) ;  /* 0xffffffc00c5c7950 */ /* 0x000fea0003c3ffff */
.L_x_54:
[----:B------:R-:W-:-:S00]  /*3e90*/  BRA `(.L_x_54) ;  /* 0xfffffffc00fc7947 */ /* 0x000fc0000383ffff */
[----:B------:R-:W-:-:S00]  /*3ea0*/  NOP ;  /* 0x0000000000007918 */ /* 0x000fc00000000000 */
        /* <DEDUP_REMOVED lines=13> */
.L_x_60:


//--------------------- .text._Z6matmulPKfS0_Pfiii --------------------------
	.section	.text._Z6matmulPKfS0_Pfiii,"ax",@progbits
	.align	128
        .global         _Z6matmulPKfS0_Pfiii
        .type           _Z6matmulPKfS0_Pfiii,@function
        .size           _Z6matmulPKfS0_Pfiii,(.L_x_62 - _Z6matmulPKfS0_Pfiii)
        .other          _Z6matmulPKfS0_Pfiii,@"STO_CUDA_ENTRY STV_DEFAULT"
_Z6matmulPKfS0_Pfiii:
.text._Z6matmulPKfS0_Pfiii:
[----:B------:R-:W-:Y:S01]  /*0000*/  LDC R1, c[0x0][0x37c] ;  /* 0x0000df00ff017b82 */ /* 0x000fe20000000800 */
[----:B------:R-:W0:Y:S07]  /*0010*/  S2R R5, SR_TID.X ;  /* 0x0000000000057919 */ /* 0x000e2e0000002100 */
[----:B------:R-:W1:Y:S01]  /*0020*/  LDC R19, c[0x0][0x364] ;  /* 0x0000d900ff137b82 */ /* 0x000e620000000800 */
[----:B------:R-:W1:Y:S07]  /*0030*/  S2R R4, SR_TID.Y ;  /* 0x0000000000047919 */ /* 0x000e6e0000002200 */
[----:B------:R-:W0:Y:S08]  /*0040*/  S2UR UR5, SR_CTAID.X ;  /* 0x00000000000579c3 */ /* 0x000e300000002500 */
[----:B------:R-:W0:Y:S08]  /*0050*/  LDC R0, c[0x0][0x360] ;  /* 0x0000d800ff007b82 */ /* 0x000e300000000800 */
[----:B------:R-:W1:Y:S08]  /*0060*/  S2UR UR4, SR_CTAID.Y ;  /* 0x00000000000479c3 */ /* 0x000e700000002600 */
[----:B------:R-:W2:Y:S01]  /*0070*/  LDC.64 R2, c[0x0][0x398] ;  /* 0x0000e600ff027b82 */ /* 0x000ea20000000a00 */
[----:B0-----:R-:W-:-:S02]  /*0080*/  IMAD R0, R0, UR5, R5 ;  /* 0x0000000500007c24 */ /* 0x001fc4000f8e0205 */
[----:B-1----:R-:W-:-:S03]  /*0090*/  IMAD R19, R19, UR4, R4 ;  /* 0x0000000413137c24 */ /* 0x002fc6000f8e0204 */
[----:B--2---:R-:W-:-:S04]  /*00a0*/  ISETP.GE.AND P0, PT, R0, R3, PT ;  /* 0x000000030000720c */ /* 0x004fc80003f06270 */
[----:B------:R-:W-:-:S13]  /*00b0*/  ISETP.GE.OR P0, PT, R19, R2, P0 ;  /* 0x000000021300720c */ /* 0x000fda0000706670 */
[----:B------:R-:W-:Y:S05]  /*00c0*/  @P0 EXIT ;  /* 0x000000000000094d */ /* 0x000fea0003800000 */
[----:B------:R-:W0:Y:S01]  /*00d0*/  LDC R2, c[0x0][0x3a0] ;  /* 0x0000e800ff027b82 */ /* 0x000e220000000800 */
[----:B------:R-:W1:Y:S01]  /*00e0*/  LDCU.64 UR4, c[0x0][0x358] ;  /* 0x00006b00ff0477ac */ /* 0x000e620008000a00 */
[----:B------:R-:W-:Y:S01]  /*00f0*/  HFMA2 R24, -RZ, RZ, 0, 0 ;  /* 0x00000000ff187431 */ /* 0x000fe200000001ff */
[----:B0-----:R-:W-:-:S13]  /*0100*/  ISETP.GE.AND P0, PT, R2, 0x1, PT ;  /* 0x000000010200780c */ /* 0x001fda0003f06270 */
[----:B-1----:R-:W-:Y:S05]  /*0110*/  @!P0 BRA `(.L_x_55) ;  /* 0x0000000400e08947 */ /* 0x002fea0003800000 */
[C---:B------:R-:W-:Y:S01]  /*0120*/  ISETP.GE.U32.AND P1, PT, R2.reuse, 0x8, PT ;  /* 0x000000080200780c */ /* 0x040fe20003f26070 */
[----:B------:R-:W-:Y:S01]  /*0130*/  IMAD R20, R19, R2, RZ ;  /* 0x0000000213147224 */ /* 0x000fe200078e02ff */
[----:B------:R-:W-:Y:S02]  /*0140*/  LOP3.LUT R27, R2, 0x7, RZ, 0xc0, !PT ;  /* 0x00000007021b7812 */ /* 0x000fe400078ec0ff */
[----:B------:R-:W-:Y:S02]  /*0150*/  MOV R24, RZ ;  /* 0x000000ff00187202 */ /* 0x000fe40000000f00 */
[----:B------:R-:W-:Y:S02]  /*0160*/  ISETP.NE.AND P0, PT, R27, RZ, PT ;  /* 0x000000ff1b00720c */ /* 0x000fe40003f05270 */
[----:B------:R-:W-:-:S05]  /*0170*/  MOV R21, RZ ;  /* 0x000000ff00157202 */ /* 0x000fca0000000f00 */
[----:B------:R-:W-:Y:S06]  /*0180*/  @!P1 BRA `(.L_x_56) ;  /* 0x0000000000c49947 */ /* 0x000fec0003800000 */
[----:B------:R-:W0:Y:S01]  /*0190*/  LDC.64 R4, c[0x0][0x380] ;  /* 0x0000e000ff047b82 */ /* 0x000e220000000a00 */
[----:B------:R-:W-:Y:S02]  /*01a0*/  LOP3.LUT R21, R2, 0x7ffffff8, RZ, 0xc0, !PT ;  /* 0x7ffffff802157812 */ /* 0x000fe400078ec0ff */
[----:B------:R-:W-:Y:S02]  /*01b0*/  MOV R24, RZ ;  /* 0x000000ff00187202 */ /* 0x000fe40000000f00 */
[----:B------:R-:W-:Y:S02]  /*01c0*/  MOV R18, R0 ;  /* 0x0000000000127202 */ /* 0x000fe40000000f00 */
[----:B------:R-:W-:Y:S01]  /*01d0*/  IADD3 R22, PT, PT, -R21, RZ, RZ ;  /* 0x000000ff15167210 */ /* 0x000fe20007ffe1ff */
[----:B0-----:R-:W-:-:S03]  /*01e0*/  IMAD.WIDE.U32 R4, R20, 0x4, R4 ;  /* 0x0000000414047825 */ /* 0x001fc600078e0004 */
[----:B------:R-:W-:-:S04]  /*01f0*/  IADD3 R6, P1, PT, R4, 0x10, RZ ;  /* 0x0000001004067810 */ /* 0x000fc80007f3e0ff */
[----:B------:R-:W-:-:S09]  /*0200*/  IADD3.X R7, PT, PT, RZ, R5, RZ, P1, !PT ;  /* 0x00000005ff077210 */ /* 0x000fd20000ffe4ff */
.L_x_57:
[----:B------:R-:W0:Y:S01]  /*0210*/  LDC.64 R16, c[0x0][0x388] ;  /* 0x0000e200ff107b82 */ /* 0x000e220000000a00 */
[----:B------:R-:W-:Y:S02]  /*0220*/  MOV R4, R6 ;  /* 0x0000000600047202 */ /* 0x000fe40000000f00 */
[----:B------:R-:W-:-:S05]  /*0230*/  MOV R5, R7 ;  /* 0x0000000700057202 */ /* 0x000fca0000000f00 */
[----:B------:R-:W2:Y:S04]  /*0240*/  LDG.E R25, desc[UR4][R4.64+-0x10] ;  /* 0xfffff00404197981 */ /* 0x000ea8000c1e1900 */
[----:B------:R-:W3:Y:S04]  /*0250*/  LDG.E R23, desc[UR4][R4.64+-0xc] ;  /* 0xfffff40404177981 */ /* 0x000ee8000c1e1900 */
[----:B------:R-:W4:Y:S04]  /*0260*/  LDG.E R29, desc[UR4][R4.64+-0x8] ;  /* 0xfffff804041d7981 */ /* 0x000f28000c1e1900 */
[----:B------:R-:W5:Y:S01]  /*0270*/  LDG.E R28, desc[UR4][R4.64+-0x4] ;  /* 0xfffffc04041c7981 */ /* 0x000f62000c1e1900 */
[----:B0-----:R-:W-:-:S05]  /*0280*/  IMAD.WIDE R16, R18, 0x4, R16 ;  /* 0x0000000412107825 */ /* 0x001fca00078e0210 */
[----:B------:R0:W2:Y:S01]  /*0290*/  LDG.E R26, desc[UR4][R16.64] ;  /* 0x00000004101a7981 */ /* 0x0000a2000c1e1900 */
[----:B------:R-:W-:-:S04]  /*02a0*/  IMAD.WIDE R14, R3, 0x4, R16 ;  /* 0x00000004030e7825 */ /* 0x000fc800078e0210 */
[C---:B------:R-:W-:Y:S02]  /*02b0*/  IMAD.WIDE R6, R3.reuse, 0x4, R14 ;  /* 0x0000000403067825 */ /* 0x040fe400078e020e */
[----:B------:R-:W3:Y:S02]  /*02c0*/  LDG.E R14, desc[UR4][R14.64] ;  /* 0x000000040e0e7981 */ /* 0x000ee4000c1e1900 */
[C---:B------:R-:W-:Y:S02]  /*02d0*/  IMAD.WIDE R10, R3.reuse, 0x4, R6 ;  /* 0x00000004030a7825 */ /* 0x040fe400078e0206 */
[----:B------:R-:W4:Y:S02]  /*02e0*/  LDG.E R6, desc[UR4][R6.64] ;  /* 0x0000000406067981 */ /* 0x000f24000c1e1900 */
[C---:B------:R-:W-:Y:S02]  /*02f0*/  IMAD.WIDE R8, R3.reuse, 0x4, R10 ;  /* 0x0000000403087825 */ /* 0x040fe400078e020a */
[----:B------:R-:W5:Y:S02]  /*0300*/  LDG.E R10, desc[UR4][R10.64] ;  /* 0x000000040a0a7981 */ /* 0x000f64000c1e1900 */
[----:B------:R-:W-:-:S02]  /*0310*/  IMAD.WIDE R12, R3, 0x4, R8 ;  /* 0x00000004030c7825 */ /* 0x000fc400078e0208 */
[----:B------:R-:W5:Y:S04]  /*0320*/  LDG.E R7, desc[UR4][R4.64] ;  /* 0x0000000404077981 */ /* 0x000f68000c1e1900 */
[----:B------:R-:W5:Y:S01]  /*0330*/  LDG.E R8, desc[UR4][R8.64] ;  /* 0x0000000408087981 */ /* 0x000f62000c1e1900 */
[----:B0-----:R-:W-:-:S03]  /*0340*/  IMAD.WIDE R16, R3, 0x4, R12 ;  /* 0x0000000403107825 */ /* 0x001fc600078e020c */
[----:B------:R-:W5:Y:S04]  /*0350*/  LDG.E R12, desc[UR4][R12.64] ;  /* 0x000000040c0c7981 */ /* 0x000f68000c1e1900 */
[----:B------:R-:W5:Y:S04]  /*0360*/  LDG.E R15, desc[UR4][R16.64] ;  /* 0x00000004100f7981 */ /* 0x000f68000c1e1900 */
[----:B------:R-:W5:Y:S04]  /*0370*/  LDG.E R9, desc[UR4][R4.64+0x4] ;  /* 0x0000040404097981 */ /* 0x000f68000c1e1900 */
[----:B------:R-:W5:Y:S01]  /*0380*/  LDG.E R11, desc[UR4][R4.64+0xc] ;  /* 0x00000c04040b7981 */ /* 0x000f62000c1e1900 */
[----:B--2---:R-:W-:Y:S01]  /*0390*/  FFMA R26, R25, R26, R24 ;  /* 0x0000001a191a7223 */ /* 0x004fe20000000018 */
[----:B------:R-:W-:-:S02]  /*03a0*/  IMAD.WIDE R24, R3, 0x4, R16 ;  /* 0x0000000403187825 */ /* 0x000fc400078e0210 */
[----:B------:R-:W2:Y:S04]  /*03b0*/  LDG.E R16, desc[UR4][R4.64+0x8] ;  /* 0x0000080404107981 */ /* 0x000ea8000c1e1900 */
[----:B------:R-:W2:Y:S01]  /*03c0*/  LDG.E R24, desc[UR4][R24.64] ;  /* 0x0000000418187981 */ /* 0x000ea2000c1e1900 */
[----:B---3--:R-:W-:Y:S01]  /*03d0*/  FFMA R14, R23, R14, R26 ;  /* 0x0000000e170e7223 */ /* 0x008fe2000000001a */
[----:B------:R-:W-:-:S03]  /*03e0*/  IADD3 R22, PT, PT, R22, 0x8, RZ ;  /* 0x0000000816167810 */ /* 0x000fc60007ffe0ff */
[----:B----4-:R-:W-:Y:S01]  /*03f0*/  FFMA R29, R29, R6, R14 ;  /* 0x000000061d1d7223 */ /* 0x010fe2000000000e */
[----:B------:R-:W-:-:S03]  /*0400*/  ISETP.NE.AND P1, PT, R22, RZ, PT ;  /* 0x000000ff1600720c */ /* 0x000fc60003f25270 */
[----:B-----5:R-:W-:Y:S01]  /*0410*/  FFMA R10, R28, R10, R29 ;  /* 0x0000000a1c0a7223 */ /* 0x020fe2000000001d */
[----:B------:R-:W-:-:S03]  /*0420*/  IADD3 R6, P2, PT, R4, 0x20, RZ ;  /* 0x0000002004067810 */ /* 0x000fc60007f5e0ff */
[----:B------:R-:W-:Y:S01]  /*0430*/  FFMA R8, R7, R8, R10 ;  /* 0x0000000807087223 */ /* 0x000fe2000000000a */
[----:B------:R-:W-:Y:S02]  /*0440*/  IADD3.X R7, PT, PT, RZ, R5, RZ, P2, !PT ;  /* 0x00000005ff077210 */ /* 0x000fe400017fe4ff */
[----:B------:R-:W-:Y:S01]  /*0450*/  LEA R18, R3, R18, 0x3 ;  /* 0x0000001203127211 */ /* 0x000fe200078e18ff */
[----:B------:R-:W-:-:S04]  /*0460*/  FFMA R9, R9, R12, R8 ;  /* 0x0000000c09097223 */ /* 0x000fc80000000008 */
[----:B--2---:R-:W-:-:S04]  /*0470*/  FFMA R16, R16, R15, R9 ;  /* 0x0000000f10107223 */ /* 0x004fc80000000009 */
[----:B------:R-:W-:Y:S01]  /*0480*/  FFMA R24, R11, R24, R16 ;  /* 0x000000180b187223 */ /* 0x000fe20000000010 */
[----:B------:R-:W-:Y:S06]  /*0490*/  @P1 BRA `(.L_x_57) ;  /* 0xfffffffc005c1947 */ /* 0x000fec000383ffff */
.L_x_56:
[----:B------:R-:W-:Y:S05]  /*04a0*/  @!P0 BRA `(.L_x_55) ;  /* 0x0000000000fc8947 */ /* 0x000fea0003800000 */
[----:B------:R-:W-:Y:S02]  /*04b0*/  ISETP.GE.U32.AND P1, PT, R27, 0x4, PT ;  /* 0x000000041b00780c */ /* 0x000fe40003f26070 */
[----:B------:R-:W-:-:S04]  /*04c0*/  LOP3.LUT R16, R2, 0x3, RZ, 0xc0, !PT ;  /* 0x0000000302107812 */ /* 0x000fc800078ec0ff */
[----:B------:R-:W-:-:S07]  /*04d0*/  ISETP.NE.AND P0, PT, R16, RZ, PT ;  /* 0x000000ff1000720c */ /* 0x000fce0003f05270 */
[----:B------:R-:W-:Y:S06]  /*04e0*/  @!P1 BRA `(.L_x_58) ;  /* 0x00000000006c9947 */ /* 0x000fec0003800000 */
[----:B------:R-:W0:Y:S01]  /*04f0*/  LDC.64 R6, c[0x0][0x388] ;  /* 0x0000e200ff067b82 */ /* 0x000e220000000a00 */
[----:B------:R-:W1:Y:S01]  /*0500*/  LDCU.64 UR6, c[0x0][0x380] ;  /* 0x00007000ff0677ac */ /* 0x000e620008000a00 */
[----:B------:R-:W-:Y:S01]  /*0510*/  IMAD R9, R21, R3, R0 ;  /* 0x0000000315097224 */ /* 0x000fe200078e0200 */
[CC--:B------:R-:W-:Y:S02]  /*0520*/  IADD3 R5, PT, PT, R20.reuse, R21.reuse, RZ ;  /* 0x0000001514057210 */ /* 0x0c0fe40007ffe0ff */
[----:B------:R-:W-:-:S03]  /*0530*/  IADD3 R10, P1, PT, R20, R21, RZ ;  /* 0x00000015140a7210 */ /* 0x000fc60007f3e0ff */
[----:B------:R-:W2:Y:S01]  /*0540*/  LDC.64 R14, c[0x0][0x380] ;  /* 0x0000e000ff0e7b82 */ /* 0x000ea20000000a00 */
[----:B0-----:R-:W-:-:S04]  /*0550*/  IMAD.WIDE R6, R9, 0x4, R6 ;  /* 0x0000000409067825 */ /* 0x001fc800078e0206 */
[----:B------:R-:W-:Y:S02]  /*0560*/  IMAD.WIDE R8, R3, 0x4, R6 ;  /* 0x0000000403087825 */ /* 0x000fe400078e0206 */
[----:B------:R-:W3:Y:S02]  /*0570*/  LDG.E R6, desc[UR4][R6.64] ;  /* 0x0000000406067981 */ /* 0x000ee4000c1e1900 */
[----:B--2---:R-:W-:Y:S01]  /*0580*/  IMAD.WIDE.U32 R14, R5, 0x4, R14 ;  /* 0x00000004050e7825 */ /* 0x004fe200078e000e */
[----:B------:R-:W-:Y:S02]  /*0590*/  IADD3.X R5, PT, PT, RZ, RZ, RZ, P1, !PT ;  /* 0x000000ffff057210 */ /* 0x000fe40000ffe4ff */
[----:B-1----:R-:W-:-:S03]  /*05a0*/  LEA R4, P1, R10, UR6, 0x2 ;  /* 0x000000060a047c11 */ /* 0x002fc6000f8210ff */
[----:B------:R-:W3:Y:S01]  /*05b0*/  LDG.E R15, desc[UR4][R14.64] ;  /* 0x000000040e0f7981 */ /* 0x000ee2000c1e1900 */
[----:B------:R-:W-:Y:S01]  /*05c0*/  LEA.HI.X R5, R10, UR7, R5, 0x2, P1 ;  /* 0x000000070a057c11 */ /* 0x000fe200088f1405 */
[C---:B------:R-:W-:Y:S02]  /*05d0*/  IMAD.WIDE R10, R3.reuse, 0x4, R8 ;  /* 0x00000004030a7825 */ /* 0x040fe400078e0208 */
[----:B------:R-:W2:Y:S04]  /*05e0*/  LDG.E R8, desc[UR4][R8.64] ;  /* 0x0000000408087981 */ /* 0x000ea8000c1e1900 */
[----:B------:R-:W2:Y:S01]  /*05f0*/  LDG.E R17, desc[UR4][R4.64+0x4] ;  /* 0x0000040404117981 */ /* 0x000ea2000c1e1900 */
[----:B------:R-:W-:-:S03]  /*0600*/  IMAD.WIDE R12, R3, 0x4, R10 ;  /* 0x00000004030c7825 */ /* 0x000fc600078e020a */
[----:B------:R-:W4:Y:S04]  /*0610*/  LDG.E R22, desc[UR4][R10.64] ;  /* 0x000000040a167981 */ /* 0x000f28000c1e1900 */
[----:B------:R-:W4:Y:S04]  /*0620*/  LDG.E R18, desc[UR4][R4.64+0x8] ;  /* 0x0000080404127981 */ /* 0x000f28000c1e1900 */
[----:B------:R-:W5:Y:S04]  /*0630*/  LDG.E R26, desc[UR4][R4.64+0xc] ;  /* 0x00000c04041a7981 */ /* 0x000f68000c1e1900 */
[----:B------:R-:W5:Y:S01]  /*0640*/  LDG.E R12, desc[UR4][R12.64] ;  /* 0x000000040c0c7981 */ /* 0x000f62000c1e1900 */
[----:B------:R-:W-:Y:S01]  /*0650*/  IADD3 R21, PT, PT, R21, 0x4, RZ ;  /* 0x0000000415157810 */ /* 0x000fe20007ffe0ff */
[----:B---3--:R-:W-:-:S04]  /*0660*/  FFMA R24, R15, R6, R24 ;  /* 0x000000060f187223 */ /* 0x008fc80000000018 */
[----:B--2---:R-:W-:-:S04]  /*0670*/  FFMA R17, R17, R8, R24 ;  /* 0x0000000811117223 */ /* 0x004fc80000000018 */
[----:B----4-:R-:W-:-:S04]  /*0680*/  FFMA R17, R18, R22, R17 ;  /* 0x0000001612117223 */ /* 0x010fc80000000011 */
[----:B-----5:R-:W-:-:S07]  /*0690*/  FFMA R24, R26, R12, R17 ;  /* 0x0000000c1a187223 */ /* 0x020fce0000000011 */
.L_x_58:
[----:B------:R-:W-:Y:S05]  /*06a0*/  @!P0 BRA `(.L_x_55) ;  /* 0x00000000007c8947 */ /* 0x000fea0003800000 */
[----:B------:R-:W-:Y:S01]  /*06b0*/  ISETP.NE.AND P1, PT, R16, 0x1, PT ;  /* 0x000000011000780c */ /* 0x000fe20003f25270 */
[----:B------:R-:W0:Y:S01]  /*06c0*/  LDC.64 R12, c[0x0][0x380] ;  /* 0x0000e000ff0c7b82 */ /* 0x000e220000000a00 */
[----:B------:R-:W-:-:S04]  /*06d0*/  LOP3.LUT R2, R2, 0x1, RZ, 0xc0, !PT ;  /* 0x0000000102027812 */ /* 0x000fc800078ec0ff */
[----:B------:R-:W-:-:S03]  /*06e0*/  ISETP.NE.U32.AND P0, PT, R2, 0x1, PT ;  /* 0x000000010200780c */ /* 0x000fc60003f05070 */
[----:B------:R-:W1:Y:S04]  /*06f0*/  LDC.64 R10, c[0x0][0x388] ;  /* 0x0000e200ff0a7b82 */ /* 0x000e680000000a00 */
[CC--:B------:R-:W-:Y:S02]  /*0700*/  @P1 IADD3 R15, PT, PT, R20.reuse, R21.reuse, RZ ;  /* 0x00000015140f1210 */ /* 0x0c0fe40007ffe0ff */
[----:B------:R-:W-:Y:S02]  /*0710*/  @P1 IADD3 R2, P2, PT, R20, R21, RZ ;  /* 0x0000001514021210 */ /* 0x000fe40007f5e0ff */
[----:B------:R-:W2:Y:S02]  /*0720*/  @P1 LDC.64 R4, c[0x0][0x380] ;  /* 0x0000e000ff041b82 */ /* 0x000ea40000000a00 */
[----:B------:R-:W-:-:S06]  /*0730*/  @P1 IADD3.X R14, PT, PT, RZ, RZ, RZ, P2, !PT ;  /* 0x000000ffff0e1210 */ /* 0x000fcc00017fe4ff */
[----:B------:R-:W3:Y:S01]  /*0740*/  LDC.64 R6, c[0x0][0x380] ;  /* 0x0000e000ff067b82 */ /* 0x000ee20000000a00 */
[----:B0-----:R-:W-:-:S04]  /*0750*/  @P1 IMAD.WIDE.U32 R12, R15, 0x4, R12 ;  /* 0x000000040f0c1825 */ /* 0x001fc800078e000c */
[C---:B------:R-:W-:Y:S01]  /*0760*/  @P1 IMAD R15, R21.reuse, R3, R0 ;  /* 0x00000003150f1224 */ /* 0x040fe200078e0200 */
[----:B------:R-:W-:Y:S01]  /*0770*/  @P1 IADD3 R21, PT, PT, R21, 0x2, RZ ;  /* 0x0000000215151810 */ /* 0x000fe20007ffe0ff */
[----:B------:R-:W4:Y:S01]  /*0780*/  @P1 LDG.E R13, desc[UR4][R12.64] ;  /* 0x000000040c0d1981 */ /* 0x000f22000c1e1900 */
[----:B------:R-:W0:Y:S01]  /*0790*/  LDC.64 R8, c[0x0][0x388] ;  /* 0x0000e200ff087b82 */ /* 0x000e220000000a00 */
[----:B-1----:R-:W-:Y:S01]  /*07a0*/  @P1 IMAD.WIDE R10, R15, 0x4, R10 ;  /* 0x000000040f0a1825 */ /* 0x002fe200078e020a */
[----:B------:R-:W-:Y:S02]  /*07b0*/  @!P0 IADD3 R17, PT, PT, R20, R21, RZ ;  /* 0x0000001514118210 */ /* 0x000fe40007ffe0ff */
[----:B--2---:R-:W-:Y:S01]  /*07c0*/  @P1 LEA R4, P2, R2, R4, 0x2 ;  /* 0x0000000402041211 */ /* 0x004fe200078410ff */
[----:B------:R-:W-:-:S03]  /*07d0*/  @!P0 IMAD R21, R21, R3, R0 ;  /* 0x0000000315158224 */ /* 0x000fc600078e0200 */
[----:B------:R-:W-:Y:S01]  /*07e0*/  @P1 LEA.HI.X R5, R2, R5, R14, 0x2, P2 ;  /* 0x0000000502051211 */ /* 0x000fe200010f140e */
[----:B------:R-:W-:Y:S01]  /*07f0*/  @P1 IMAD.WIDE R14, R3, 0x4, R10 ;  /* 0x00000004030e1825 */ /* 0x000fe200078e020a */
[----:B------:R-:W4:Y:S03]  /*0800*/  @P1 LDG.E R2, desc[UR4][R10.64] ;  /* 0x000000040a021981 */ /* 0x000f26000c1e1900 */
[----:B---3--:R-:W-:Y:S01]  /*0810*/  @!P0 IMAD.WIDE.U32 R6, R17, 0x4, R6 ;  /* 0x0000000411068825 */ /* 0x008fe200078e0006 */
[----:B------:R-:W2:Y:S04]  /*0820*/  @P1 LDG.E R5, desc[UR4][R4.64+0x4] ;  /* 0x0000040404051981 */ /* 0x000ea8000c1e1900 */
[----:B------:R-:W2:Y:S01]  /*0830*/  @P1 LDG.E R14, desc[UR4][R14.64] ;  /* 0x000000040e0e1981 */ /* 0x000ea2000c1e1900 */
[----:B0-----:R-:W-:-:S03]  /*0840*/  @!P0 IMAD.WIDE R8, R21, 0x4, R8 ;  /* 0x0000000415088825 */ /* 0x001fc600078e0208 */
[----:B------:R-:W3:Y:S04]  /*0850*/  @!P0 LDG.E R7, desc[UR4][R6.64] ;  /* 0x0000000406078981 */ /* 0x000ee8000c1e1900 */
[----:B------:R-:W3:Y:S01]  /*0860*/  @!P0 LDG.E R8, desc[UR4][R8.64] ;  /* 0x0000000408088981 */ /* 0x000ee2000c1e1900 */
[----:B----4-:R-:W-:-:S04]  /*0870*/  @P1 FFMA R2, R13, R2, R24 ;  /* 0x000000020d021223 */ /* 0x010fc80000000018 */
[----:B--2---:R-:W-:-:S04]  /*0880*/  @P1 FFMA R24, R5, R14, R2 ;  /* 0x0000000e05181223 */ /* 0x004fc80000000002 */
[----:B---3--:R-:W-:-:S07]  /*0890*/  @!P0 FFMA R24, R7, R8, R24 ;  /* 0x0000000807188223 */ /* 0x008fce0000000018 */
.L_x_55:
[----:B------:R-:W0:Y:S01]  /*08a0*/  LDC.64 R4, c[0x0][0x390] ;  /* 0x0000e400ff047b82 */ /* 0x000e220000000a00 */
[----:B------:R-:W-:-:S04]  /*08b0*/  IMAD R3, R19, R3, R0 ;  /* 0x0000000313037224 */ /* 0x000fc800078e0200 */
[----:B0-----:R-:W-:-:S05]  /*08c0*/  IMAD.WIDE R2, R3, 0x4, R4 ;  /* 0x0000000403027825 */ /* 0x001fca00078e0204 */
[----:B------:R-:W-:Y:S01]  /*08d0*/  STG.E desc[UR4][R2.64], R24 ;  /* 0x0000001802007986 */ /* 0x000fe2000c101904 */
[----:B------:R-:W-:Y:S05]  /*08e0*/  EXIT ;  /* 0x000000000000794d */ /* 0x000fea0003800000 */
.L_x_59:
        /* <DEDUP_REMOVED lines=9> */
.L_x_62:


//--------------------- .nv.shared.reserved.0     --------------------------
	.section	.nv.shared.reserved.0,"aw",@nobits
	.weak		__nv_reservedSMEM_offset_0_alias
	.size		__nv_reservedSMEM_offset_0_alias, 0, 64
	.other		__nv_reservedSMEM_offset_0_alias,@"STO_CUDA_RESERVED_SHARED STV_DEFAULT"
__nv_reservedSMEM_offset_0_alias:
	.zero		0
	.zero		64


//--------------------- .nv.constant0._Z10softmax_2dPfii --------------------------
	.section	.nv.constant0._Z10softmax_2dPfii,"a",@progbits
	.sectionflags	@""
	.align	4
.nv.constant0._Z10softmax_2dPfii:
	.zero		912


//--------------------- .nv.constant0._Z6matmulPKfS0_Pfiii --------------------------
	.section	.nv.constant0._Z6matmulPKfS0_Pfiii,"a",@progbits
	.sectionflags	@""
	.align	4
.nv.constant0._Z6matmulPKfS0_Pfiii:
	.zero		932


//--------------------- SYMBOLS --------------------------

	.type		.nv.reservedSmem.offset0,@object
	.size		.nv.reservedSmem.offset0,0x4
